	.target	sm_90a

	.elftype	@"ET_EXEC"


//--------------------- .note.nv.tkinfo           --------------------------
	.section	.note.nv.tkinfo,"",@"SHT_NOTE"
	.sectionflags	@"SHF_NOTE_NV_TKINFO"
	.tkinfo
        /*0018*/ 	.word	0x00000002
        /*0030*/ 	.string	""
        /*0030*/ 	.string	"ptxas"
        /*0030*/ 	.string	"Cuda compilation tools, release 13.0, V13.0.88"
        /*0030*/ 	.string	"Build cuda_13.0.r13.0/compiler.36424714_0"
        /*0030*/ 	.string	"-arch sm_90a -m 64 "



//--------------------- .note.nv.cuinfo           --------------------------
	.section	.note.nv.cuinfo,"",@"SHT_NOTE"
	.sectionflags	@"SHF_NOTE_NV_CUINFO"
        /*0018*/ 	.short	0x0002
        /*001a*/ 	.short	0x005a
        /*001c*/ 	.short	0x0082
	.zero		2


//--------------------- .nv.info                  --------------------------
	.section	.nv.info,"",@"SHT_CUDA_INFO"
	.align	4


	//----- nvinfo : EIATTR_REGCOUNT
	.align		4
        /*0000*/ 	.byte	0x04, 0x2f
        /*0002*/ 	.short	(.L_15 - .L_14)
	.align		4
.L_14:
        /*0004*/ 	.word	index@(_ZN7cutlass13device_kernelINS_4gemm6kernel13GemmUniversalIN4cute5tupleIJiiiiEEENS1_10collective13CollectiveMmaINS1_34MainloopSm90TmaGmmaWarpSpecializedILi13ENS5_IJNS4_1CILi1EEESB_SB_EEENS1_35KernelTmaWarpSpecializedCooperativeEEENS5_IJNSA_ILi256EEENSA_ILi8EEENSA_ILi64EEEEEEaNS5_IJlSB_lEEEaSJ_NS4_8TiledMMAINS4_8MMA_AtomIJNS4_4SM904GMMA25MMA_64x8x32_S32S8S8_SS_TNEEEENS4_6LayoutINS5_IJNSA_ILi2EEESB_SB_EEENS5_IJSB_NSA_ILi0EEEST_EEEEENS5_IJNS4_10UnderscoreESW_SW_EEEEENS4_13SM90_TMA_LOADENS4_14ComposedLayoutINS4_7SwizzleILi2ELi4ELi3EEENS4_18smem_ptr_flag_bitsILi8EEENSQ_INS5_IJSG_SH_EEENS5_IJSH_SB_EEEEEEEvNS4_8identityESZ_S18_vS19_EENS_8epilogue10collective6detail29Sm90TmaWarpSpecializedAdapterINS1C_15DefaultEpilogueIaSJ_SJ_NS1B_6thread17LinearCombinationIaLi1EiiLNS1G_9ScaleType4KindE0ELNS_15FloatRoundStyleE2EaEENS1_15EpilogueDefaultEEEEEvvEEEEvNT_6ParamsE)
        /*0008*/ 	.word	0x000000a8


	//----- nvinfo : EIATTR_FRAME_SIZE
	.align		4
.L_15:
        /*000c*/ 	.byte	0x04, 0x11
        /*000e*/ 	.short	(.L_17 - .L_16)
	.align		4
.L_16:
        /*0010*/ 	.word	index@(_ZN7cutlass13device_kernelINS_4gemm6kernel13GemmUniversalIN4cute5tupleIJiiiiEEENS1_10collective13CollectiveMmaINS1_34MainloopSm90TmaGmmaWarpSpecializedILi13ENS5_IJNS4_1CILi1EEESB_SB_EEENS1_35KernelTmaWarpSpecializedCooperativeEEENS5_IJNSA_ILi256EEENSA_ILi8EEENSA_ILi64EEEEEEaNS5_IJlSB_lEEEaSJ_NS4_8TiledMMAINS4_8MMA_AtomIJNS4_4SM904GMMA25MMA_64x8x32_S32S8S8_SS_TNEEEENS4_6LayoutINS5_IJNSA_ILi2EEESB_SB_EEENS5_IJSB_NSA_ILi0EEEST_EEEEENS5_IJNS4_10UnderscoreESW_SW_EEEEENS4_13SM90_TMA_LOADENS4_14ComposedLayoutINS4_7SwizzleILi2ELi4ELi3EEENS4_18smem_ptr_flag_bitsILi8EEENSQ_INS5_IJSG_SH_EEENS5_IJSH_SB_EEEEEEEvNS4_8identityESZ_S18_vS19_EENS_8epilogue10collective6detail29Sm90TmaWarpSpecializedAdapterINS1C_15DefaultEpilogueIaSJ_SJ_NS1B_6thread17LinearCombinationIaLi1EiiLNS1G_9ScaleType4KindE0ELNS_15FloatRoundStyleE2EaEENS1_15EpilogueDefaultEEEEEvvEEEEvNT_6ParamsE)
        /*0014*/ 	.word	0x00000000


	//----- nvinfo : EIATTR_MIN_STACK_SIZE
	.align		4
.L_17:
        /*0018*/ 	.byte	0x04, 0x12
        /*001a*/ 	.short	(.L_19 - .L_18)
	.align		4
.L_18:
        /*001c*/ 	.word	index@(_ZN7cutlass13device_kernelINS_4gemm6kernel13GemmUniversalIN4cute5tupleIJiiiiEEENS1_10collective13CollectiveMmaINS1_34MainloopSm90TmaGmmaWarpSpecializedILi13ENS5_IJNS4_1CILi1EEESB_SB_EEENS1_35KernelTmaWarpSpecializedCooperativeEEENS5_IJNSA_ILi256EEENSA_ILi8EEENSA_ILi64EEEEEEaNS5_IJlSB_lEEEaSJ_NS4_8TiledMMAINS4_8MMA_AtomIJNS4_4SM904GMMA25MMA_64x8x32_S32S8S8_SS_TNEEEENS4_6LayoutINS5_IJNSA_ILi2EEESB_SB_EEENS5_IJSB_NSA_ILi0EEEST_EEEEENS5_IJNS4_10UnderscoreESW_SW_EEEEENS4_13SM90_TMA_LOADENS4_14ComposedLayoutINS4_7SwizzleILi2ELi4ELi3EEENS4_18smem_ptr_flag_bitsILi8EEENSQ_INS5_IJSG_SH_EEENS5_IJSH_SB_EEEEEEEvNS4_8identityESZ_S18_vS19_EENS_8epilogue10collective6detail29Sm90TmaWarpSpecializedAdapterINS1C_15DefaultEpilogueIaSJ_SJ_NS1B_6thread17LinearCombinationIaLi1EiiLNS1G_9ScaleType4KindE0ELNS_15FloatRoundStyleE2EaEENS1_15EpilogueDefaultEEEEEvvEEEEvNT_6ParamsE)
        /*0020*/ 	.word	0x00000000
.L_19:


//--------------------- .nv.compat                --------------------------
	.section	.nv.compat,"",@"SHT_CUDA_COMPAT_INFO"
	.align	4
        /*0000*/ 	.byte	0x02, 0x09, 0x01, 0x00, 0x02, 0x02, 0x04, 0x00, 0x02, 0x05, 0x05, 0x00, 0x03, 0x07, 0x01, 0x01
        /*0010*/ 	.byte	0x02, 0x03, 0x01, 0x00, 0x02, 0x06, 0x01, 0x00, 0x04, 0x0b, 0x08, 0x00, 0x00, 0x00, 0x00, 0x00
        /*0020*/ 	.byte	0x00, 0x00, 0x00, 0x00


//--------------------- .nv.info._ZN7cutlass13device_kernelINS_4gemm6kernel13GemmUniversalIN4cute5tupleIJiiiiEEENS1_10collective13CollectiveMmaINS1_34MainloopSm90TmaGmmaWarpSpecializedILi13ENS5_IJNS4_1CILi1EEESB_SB_EEENS1_35KernelTmaWarpSpecializedCooperativeEEENS5_IJNSA_ILi256EEENSA_ILi8EEENSA_ILi64EEEEEEaNS5_IJlSB_lEEEaSJ_NS4_8TiledMMAINS4_8MMA_AtomIJNS4_4SM904GMMA25MMA_64x8x32_S32S8S8_SS_TNEEEENS4_6LayoutINS5_IJNSA_ILi2EEESB_SB_EEENS5_IJSB_NSA_ILi0EEEST_EEEEENS5_IJNS4_10UnderscoreESW_SW_EEEEENS4_13SM90_TMA_LOADENS4_14ComposedLayoutINS4_7SwizzleILi2ELi4ELi3EEENS4_18smem_ptr_flag_bitsILi8EEENSQ_INS5_IJSG_SH_EEENS5_IJSH_SB_EEEEEEEvNS4_8identityESZ_S18_vS19_EENS_8epilogue10collective6detail29Sm90TmaWarpSpecializedAdapterINS1C_15DefaultEpilogueIaSJ_SJ_NS1B_6thread17LinearCombinationIaLi1EiiLNS1G_9ScaleType4KindE0ELNS_15FloatRoundStyleE2EaEENS1_15EpilogueDefaultEEEEEvvEEEEvNT_6ParamsE --------------------------
	.section	.nv.info._ZN7cutlass13device_kernelINS_4gemm6kernel13GemmUniversalIN4cute5tupleIJiiiiEEENS1_10collective13CollectiveMmaINS1_34MainloopSm90TmaGmmaWarpSpecializedILi13ENS5_IJNS4_1CILi1EEESB_SB_EEENS1_35KernelTmaWarpSpecializedCooperativeEEENS5_IJNSA_ILi256EEENSA_ILi8EEENSA_ILi64EEEEEEaNS5_IJlSB_lEEEaSJ_NS4_8TiledMMAINS4_8MMA_AtomIJNS4_4SM904GMMA25MMA_64x8x32_S32S8S8_SS_TNEEEENS4_6LayoutINS5_IJNSA_ILi2EEESB_SB_EEENS5_IJSB_NSA_ILi0EEEST_EEEEENS5_IJNS4_10UnderscoreESW_SW_EEEEENS4_13SM90_TMA_LOADENS4_14ComposedLayoutINS4_7SwizzleILi2ELi4ELi3EEENS4_18smem_ptr_flag_bitsILi8EEENSQ_INS5_IJSG_SH_EEENS5_IJSH_SB_EEEEEEEvNS4_8identityESZ_S18_vS19_EENS_8epilogue10collective6detail29Sm90TmaWarpSpecializedAdapterINS1C_15DefaultEpilogueIaSJ_SJ_NS1B_6thread17LinearCombinationIaLi1EiiLNS1G_9ScaleType4KindE0ELNS_15FloatRoundStyleE2EaEENS1_15EpilogueDefaultEEEEEvvEEEEvNT_6ParamsE,"",@"SHT_CUDA_INFO"
	.sectionflags	@""
	.align	4


	//----- nvinfo : EIATTR_CUDA_API_VERSION
	.align		4
        /*0000*/ 	.byte	0x04, 0x37
        /*0002*/ 	.short	(.L_21 - .L_20)
.L_20:
        /*0004*/ 	.word	0x00000082


	//----- nvinfo : EIATTR_KPARAM_INFO
	.align		4
.L_21:
        /*0008*/ 	.byte	0x04, 0x17
        /*000a*/ 	.short	(.L_23 - .L_22)
.L_22:
        /*000c*/ 	.word	0x00000000
        /*0010*/ 	.short	0x0000
        /*0012*/ 	.short	0x0070
        /*0014*/ 	.byte	0x00, 0xf0, 0x01, 0x10


	//----- nvinfo : EIATTR_SPARSE_MMA_MASK
	.align		4
.L_23:
        /*0018*/ 	.byte	0x03, 0x50
        /*001a*/ 	.short	0x0000


	//----- nvinfo : EIATTR_MAXREG_COUNT
	.align		4
        /*001c*/ 	.byte	0x03, 0x1b
        /*001e*/ 	.short	0x00a8


	//----- nvinfo : EIATTR_NUM_BARRIERS
	.align		4
        /*0020*/ 	.byte	0x02, 0x4c
        /*0022*/ 	.byte	0x01
	.zero		1


	//----- nvinfo : EIATTR_EXTERNS
	.align		4
        /*0024*/ 	.byte	0x04, 0x0f
        /*0026*/ 	.short	(.L_25 - .L_24)


	//   ....[0]....
	.align		4
.L_24:
        /*0028*/ 	.word	index@(__assertfail)


	//----- nvinfo : EIATTR_MERCURY_ISA_VERSION
	.align		4
.L_25:
        /*002c*/ 	.byte	0x03, 0x5f
        /*002e*/ 	.short	0x0101


	//----- nvinfo : EIATTR_INT_WARP_WIDE_INSTR_OFFSETS
	.align		4
        /*0030*/ 	.byte	0x04, 0x31
        /*0032*/ 	.short	(.L_27 - .L_26)


	//   ....[0]....
.L_26:
        /*0034*/ 	.word	0x00000500


	//   ....[1]....
        /*0038*/ 	.word	0x00000510


	//   ....[2]....
        /*003c*/ 	.word	0x00000630


	//----- nvinfo : EIATTR_COOP_GROUP_MASK_REGIDS
	.align		4
.L_27:
        /*0040*/ 	.byte	0x04, 0x29
        /*0042*/ 	.short	(.L_29 - .L_28)


	//   ....[0]....
.L_28:
        /*0044*/ 	.word	0xffffffff


	//   ....[1]....
        /*0048*/ 	.word	0xffffffff


	//   ....[2]....
        /*004c*/ 	.word	0xffffffff


	//   ....[3]....
        /*0050*/ 	.word	0xffffffff


	//   ....[4]....
        /*0054*/ 	.word	0xffffffff


	//----- nvinfo : EIATTR_COOP_GROUP_INSTR_OFFSETS
	.align		4
.L_29:
        /*0058*/ 	.byte	0x04, 0x28
        /*005a*/ 	.short	(.L_31 - .L_30)


	//   ....[0]....
.L_30:
        /*005c*/ 	.word	0x00000060


	//   ....[1]....
        /*0060*/ 	.word	0x00000070


	//   ....[2]....
        /*0064*/ 	.word	0x00000130


	//   ....[3]....
        /*0068*/ 	.word	0x00000410


	//   ....[4]....
        /*006c*/ 	.word	0x000012c0


	//----- nvinfo : EIATTR_REG_RECONFIG
	.align		4
.L_31:
        /*0070*/ 	.byte	0x01, 0x54
	.zero		2


	//----- nvinfo : EIATTR_SYSCALL_OFFSETS
	.align		4
        /*0074*/ 	.byte	0x04, 0x46
        /*0076*/ 	.short	(.L_33 - .L_32)


	//   ....[0]....
.L_32:
        /*0078*/ 	.word	0x000014b0


	//----- nvinfo : EIATTR_MBARRIER_INSTR_OFFSETS
	.align		4
.L_33:
        /*007c*/ 	.byte	0x04, 0x39
        /*007e*/ 	.short	(.L_35 - .L_34)


	//   ....[0]....
.L_34:
        /*0080*/ 	.word	0x00000250
        /*0084*/ 	.word	0x000000ff
        /*0088*/ 	.word	0x00000000
        /*008c*/ 	.short	0x0100
        /*008e*/ 	.byte	0x08
	.zero		1


	//   ....[1]....
        /*0090*/ 	.word	0x00000260
        /*0094*/ 	.word	0x000000ff
        /*0098*/ 	.word	0x00000068
        /*009c*/ 	.short	0x0100
        /*009e*/ 	.byte	0x08
	.zero		1


	//   ....[2]....
        /*00a0*/ 	.word	0x00000270
        /*00a4*/ 	.word	0x000000ff
        /*00a8*/ 	.word	0x00000008
        /*00ac*/ 	.short	0x0100
        /*00ae*/ 	.byte	0x08
	.zero		1


	//   ....[3]....
        /*00b0*/ 	.word	0x00000280
        /*00b4*/ 	.word	0x000000ff
        /*00b8*/ 	.word	0x00000070
        /*00bc*/ 	.short	0x0100
        /*00be*/ 	.byte	0x08
	.zero		1


	//   ....[4]....
        /*00c0*/ 	.word	0x00000290
        /*00c4*/ 	.word	0x000000ff
        /*00c8*/ 	.word	0x00000010
        /*00cc*/ 	.short	0x0100
        /*00ce*/ 	.byte	0x08
	.zero		1


	//   ....[5]....
        /*00d0*/ 	.word	0x000002a0
        /*00d4*/ 	.word	0x000000ff
        /*00d8*/ 	.word	0x00000078
        /*00dc*/ 	.short	0x0100
        /*00de*/ 	.byte	0x08
	.zero		1


	//   ....[6]....
        /*00e0*/ 	.word	0x000002b0
        /*00e4*/ 	.word	0x000000ff
        /*00e8*/ 	.word	0x00000018
        /*00ec*/ 	.short	0x0100
        /*00ee*/ 	.byte	0x08
	.zero		1


	//   ....[7]....
        /*00f0*/ 	.word	0x000002c0
        /*00f4*/ 	.word	0x000000ff
        /*00f8*/ 	.word	0x00000080
        /*00fc*/ 	.short	0x0100
        /*00fe*/ 	.byte	0x08
	.zero		1


	//   ....[8]....
        /*0100*/ 	.word	0x000002d0
        /*0104*/ 	.word	0x000000ff
        /*0108*/ 	.word	0x00000020
        /*010c*/ 	.short	0x0100
        /*010e*/ 	.byte	0x08
	.zero		1


	//   ....[9]....
        /*0110*/ 	.word	0x000002e0
        /*0114*/ 	.word	0x000000ff
        /*0118*/ 	.word	0x00000088
        /*011c*/ 	.short	0x0100
        /*011e*/ 	.byte	0x08
	.zero		1


	//   ....[10]....
        /*0120*/ 	.word	0x000002f0
        /*0124*/ 	.word	0x000000ff
        /*0128*/ 	.word	0x00000028
        /*012c*/ 	.short	0x0100
        /*012e*/ 	.byte	0x08
	.zero		1


	//   ....[11]....
        /*0130*/ 	.word	0x00000300
        /*0134*/ 	.word	0x000000ff
        /*0138*/ 	.word	0x00000090
        /*013c*/ 	.short	0x0100
        /*013e*/ 	.byte	0x08
	.zero		1


	//   ....[12]....
        /*0140*/ 	.word	0x00000310
        /*0144*/ 	.word	0x000000ff
        /*0148*/ 	.word	0x00000030
        /*014c*/ 	.short	0x0100
        /*014e*/ 	.byte	0x08
	.zero		1


	//   ....[13]....
        /*0150*/ 	.word	0x00000320
        /*0154*/ 	.word	0x000000ff
        /*0158*/ 	.word	0x00000098
        /*015c*/ 	.short	0x0100
        /*015e*/ 	.byte	0x08
	.zero		1


	//   ....[14]....
        /*0160*/ 	.word	0x00000330
        /*0164*/ 	.word	0x000000ff
        /*0168*/ 	.word	0x00000038
        /*016c*/ 	.short	0x0100
        /*016e*/ 	.byte	0x08
	.zero		1


	//   ....[15]....
        /*0170*/ 	.word	0x00000340
        /*0174*/ 	.word	0x000000ff
        /*0178*/ 	.word	0x000000a0
        /*017c*/ 	.short	0x0100
        /*017e*/ 	.byte	0x08
	.zero		1


	//   ....[16]....
        /*0180*/ 	.word	0x00000350
        /*0184*/ 	.word	0x000000ff
        /*0188*/ 	.word	0x00000040
        /*018c*/ 	.short	0x0100
        /*018e*/ 	.byte	0x08
	.zero		1


	//   ....[17]....
        /*0190*/ 	.word	0x00000360
        /*0194*/ 	.word	0x000000ff
        /*0198*/ 	.word	0x000000a8
        /*019c*/ 	.short	0x0100
        /*019e*/ 	.byte	0x08
	.zero		1


	//   ....[18]....
        /*01a0*/ 	.word	0x00000370
        /*01a4*/ 	.word	0x000000ff
        /*01a8*/ 	.word	0x00000048
        /*01ac*/ 	.short	0x0100
        /*01ae*/ 	.byte	0x08
	.zero		1


	//   ....[19]....
        /*01b0*/ 	.word	0x00000380
        /*01b4*/ 	.word	0x000000ff
        /*01b8*/ 	.word	0x000000b0
        /*01bc*/ 	.short	0x0100
        /*01be*/ 	.byte	0x08
	.zero		1


	//   ....[20]....
        /*01c0*/ 	.word	0x00000390
        /*01c4*/ 	.word	0x000000ff
        /*01c8*/ 	.word	0x00000050
        /*01cc*/ 	.short	0x0100
        /*01ce*/ 	.byte	0x08
	.zero		1


	//   ....[21]....
        /*01d0*/ 	.word	0x000003a0
        /*01d4*/ 	.word	0x000000ff
        /*01d8*/ 	.word	0x000000b8
        /*01dc*/ 	.short	0x0100
        /*01de*/ 	.byte	0x08
	.zero		1


	//   ....[22]....
        /*01e0*/ 	.word	0x000003b0
        /*01e4*/ 	.word	0x000000ff
        /*01e8*/ 	.word	0x00000058
        /*01ec*/ 	.short	0x0100
        /*01ee*/ 	.byte	0x08
	.zero		1


	//   ....[23]....
        /*01f0*/ 	.word	0x000003c0
        /*01f4*/ 	.word	0x000000ff
        /*01f8*/ 	.word	0x000000c0
        /*01fc*/ 	.short	0x0100
        /*01fe*/ 	.byte	0x08
	.zero		1


	//   ....[24]....
        /*0200*/ 	.word	0x000003d0
        /*0204*/ 	.word	0x000000ff
        /*0208*/ 	.word	0x00000060
        /*020c*/ 	.short	0x0100
        /*020e*/ 	.byte	0x08
	.zero		1


	//   ....[25]....
        /*0210*/ 	.word	0x000003e0
        /*0214*/ 	.word	0x000000ff
        /*0218*/ 	.word	0x000000c8
        /*021c*/ 	.short	0x0100
        /*021e*/ 	.byte	0x08
	.zero		1


	//   ....[26]....
        /*0220*/ 	.word	0x000006b0
        /*0224*/ 	.word	0x000000ff
        /*0228*/ 	.word	0x000000e0
        /*022c*/ 	.short	0x0100
        /*022e*/ 	.byte	0x08
	.zero		1


	//   ....[27]....
        /*0230*/ 	.word	0x00000710
        /*0234*/ 	.word	0x000000ff
        /*0238*/ 	.word	0x000000e8
        /*023c*/ 	.short	0x0100
        /*023e*/ 	.byte	0x08
	.zero		1


	//   ....[28]....
        /*0240*/ 	.word	0x00001530
        /*0244*/ 	.word	0x00000003
        /*0248*/ 	.word	0x00000000
        /*024c*/ 	.short	0x010a
        /*024e*/ 	.byte	0x3f
	.zero		1


	//   ....[29]....
        /*0250*/ 	.word	0x00001590
        /*0254*/ 	.word	0x00000003
        /*0258*/ 	.word	0x00000000
        /*025c*/ 	.short	0x010a
        /*025e*/ 	.byte	0x3f
	.zero		1


	//   ....[30]....
        /*0260*/ 	.word	0x000018c0
        /*0264*/ 	.word	0x000000ff
        /*0268*/ 	.word	0x00000000
        /*026c*/ 	.short	0x010a
        /*026e*/ 	.byte	0x04
	.zero		1


	//   ....[31]....
        /*0270*/ 	.word	0x00001900
        /*0274*/ 	.word	0x000000ff
        /*0278*/ 	.word	0x00000000
        /*027c*/ 	.short	0x010a
        /*027e*/ 	.byte	0x04
	.zero		1


	//   ....[32]....
        /*0280*/ 	.word	0x00001b40
        /*0284*/ 	.word	0x000000ff
        /*0288*/ 	.word	0x00000000
        /*028c*/ 	.short	0x0101
        /*028e*/ 	.byte	0x04
	.zero		1


	//   ....[33]....
        /*0290*/ 	.word	0x00001d20
        /*0294*/ 	.word	0x000000ff
        /*0298*/ 	.word	0x00000000
        /*029c*/ 	.short	0x0101
        /*029e*/ 	.byte	0x06
	.zero		1


	//   ....[34]....
        /*02a0*/ 	.word	0x00003910
        /*02a4*/ 	.word	0x0000000e
        /*02a8*/ 	.word	0x00000068
        /*02ac*/ 	.short	0x010a
        /*02ae*/ 	.byte	0x3f
	.zero		1


	//   ....[35]....
        /*02b0*/ 	.word	0x00003ca0
        /*02b4*/ 	.word	0x00000005
        /*02b8*/ 	.word	0x000000e8
        /*02bc*/ 	.short	0x0101
        /*02be*/ 	.byte	0x3f
	.zero		1


	//   ....[36]....
        /*02c0*/ 	.word	0x00004400
        /*02c4*/ 	.word	0x00000007
        /*02c8*/ 	.word	0x00000000
        /*02cc*/ 	.short	0x010a
        /*02ce*/ 	.byte	0x3f
	.zero		1


	//   ....[37]....
        /*02d0*/ 	.word	0x00004480
        /*02d4*/ 	.word	0x00000008
        /*02d8*/ 	.word	0x00000000
        /*02dc*/ 	.short	0x010a
        /*02de*/ 	.byte	0x3f
	.zero		1


	//   ....[38]....
        /*02e0*/ 	.word	0x00004510
        /*02e4*/ 	.word	0x00000009
        /*02e8*/ 	.word	0x00000000
        /*02ec*/ 	.short	0x010a
        /*02ee*/ 	.byte	0x3f
	.zero		1


	//   ....[39]....
        /*02f0*/ 	.word	0x000045a0
        /*02f4*/ 	.word	0x00000008
        /*02f8*/ 	.word	0x00000000
        /*02fc*/ 	.short	0x010a
        /*02fe*/ 	.byte	0x3f
	.zero		1


	//   ....[40]....
        /*0300*/ 	.word	0x00004630
        /*0304*/ 	.word	0x00000009
        /*0308*/ 	.word	0x00000000
        /*030c*/ 	.short	0x010a
        /*030e*/ 	.byte	0x3f
	.zero		1


	//   ....[41]....
        /*0310*/ 	.word	0x000046c0
        /*0314*/ 	.word	0x00000008
        /*0318*/ 	.word	0x00000000
        /*031c*/ 	.short	0x010a
        /*031e*/ 	.byte	0x3f
	.zero		1


	//   ....[42]....
        /*0320*/ 	.word	0x00004750
        /*0324*/ 	.word	0x00000009
        /*0328*/ 	.word	0x00000000
        /*032c*/ 	.short	0x010a
        /*032e*/ 	.byte	0x3f
	.zero		1


	//   ....[43]....
        /*0330*/ 	.word	0x000047e0
        /*0334*/ 	.word	0x00000008
        /*0338*/ 	.word	0x00000000
        /*033c*/ 	.short	0x010a
        /*033e*/ 	.byte	0x3f
	.zero		1


	//   ....[44]....
        /*0340*/ 	.word	0x00004870
        /*0344*/ 	.word	0x00000009
        /*0348*/ 	.word	0x00000000
        /*034c*/ 	.short	0x010a
        /*034e*/ 	.byte	0x3f
	.zero		1


	//   ....[45]....
        /*0350*/ 	.word	0x00004900
        /*0354*/ 	.word	0x00000008
        /*0358*/ 	.word	0x00000000
        /*035c*/ 	.short	0x010a
        /*035e*/ 	.byte	0x3f
	.zero		1


	//   ....[46]....
        /*0360*/ 	.word	0x00004990
        /*0364*/ 	.word	0x00000009
        /*0368*/ 	.word	0x00000000
        /*036c*/ 	.short	0x010a
        /*036e*/ 	.byte	0x3f
	.zero		1


	//   ....[47]....
        /*0370*/ 	.word	0x00004a20
        /*0374*/ 	.word	0x00000006
        /*0378*/ 	.word	0x00000000
        /*037c*/ 	.short	0x010a
        /*037e*/ 	.byte	0x3f
	.zero		1


	//   ....[48]....
        /*0380*/ 	.word	0x00004ab0
        /*0384*/ 	.word	0x00000003
        /*0388*/ 	.word	0x00000000
        /*038c*/ 	.short	0x010a
        /*038e*/ 	.byte	0x3f
	.zero		1


	//   ....[49]....
        /*0390*/ 	.word	0x00004b10
        /*0394*/ 	.word	0x00000003
        /*0398*/ 	.word	0x00000000
        /*039c*/ 	.short	0x010a
        /*039e*/ 	.byte	0x3f
	.zero		1


	//   ....[50]....
        /*03a0*/ 	.word	0x00004b70
        /*03a4*/ 	.word	0x00000003
        /*03a8*/ 	.word	0x00000000
        /*03ac*/ 	.short	0x010a
        /*03ae*/ 	.byte	0x3f
	.zero		1


	//   ....[51]....
        /*03b0*/ 	.word	0x00004c40
        /*03b4*/ 	.word	0x0000000e
        /*03b8*/ 	.word	0x00000068
        /*03bc*/ 	.short	0x010a
        /*03be*/ 	.byte	0x3f
	.zero		1


	//   ....[52]....
        /*03c0*/ 	.word	0x00004d10
        /*03c4*/ 	.word	0x00000007
        /*03c8*/ 	.word	0x00000000
        /*03cc*/ 	.short	0x010a
        /*03ce*/ 	.byte	0x3f
	.zero		1


	//   ....[53]....
        /*03d0*/ 	.word	0x00004d60
        /*03d4*/ 	.word	0x00000008
        /*03d8*/ 	.word	0x00000000
        /*03dc*/ 	.short	0x010a
        /*03de*/ 	.byte	0x3f
	.zero		1


	//   ....[54]....
        /*03e0*/ 	.word	0x00004db0
        /*03e4*/ 	.word	0x00000009
        /*03e8*/ 	.word	0x00000000
        /*03ec*/ 	.short	0x010a
        /*03ee*/ 	.byte	0x3f
	.zero		1


	//   ....[55]....
        /*03f0*/ 	.word	0x00004e00
        /*03f4*/ 	.word	0x00000008
        /*03f8*/ 	.word	0x00000000
        /*03fc*/ 	.short	0x010a
        /*03fe*/ 	.byte	0x3f
	.zero		1


	//   ....[56]....
        /*0400*/ 	.word	0x00004e50
        /*0404*/ 	.word	0x00000009
        /*0408*/ 	.word	0x00000000
        /*040c*/ 	.short	0x010a
        /*040e*/ 	.byte	0x3f
	.zero		1


	//   ....[57]....
        /*0410*/ 	.word	0x00004ea0
        /*0414*/ 	.word	0x00000008
        /*0418*/ 	.word	0x00000000
        /*041c*/ 	.short	0x010a
        /*041e*/ 	.byte	0x3f
	.zero		1


	//   ....[58]....
        /*0420*/ 	.word	0x00004ef0
        /*0424*/ 	.word	0x00000009
        /*0428*/ 	.word	0x00000000
        /*042c*/ 	.short	0x010a
        /*042e*/ 	.byte	0x3f
	.zero		1


	//   ....[59]....
        /*0430*/ 	.word	0x00004f40
        /*0434*/ 	.word	0x00000008
        /*0438*/ 	.word	0x00000000
        /*043c*/ 	.short	0x010a
        /*043e*/ 	.byte	0x3f
	.zero		1


	//   ....[60]....
        /*0440*/ 	.word	0x00004f90
        /*0444*/ 	.word	0x00000009
        /*0448*/ 	.word	0x00000000
        /*044c*/ 	.short	0x010a
        /*044e*/ 	.byte	0x3f
	.zero		1


	//   ....[61]....
        /*0450*/ 	.word	0x00004fe0
        /*0454*/ 	.word	0x00000008
        /*0458*/ 	.word	0x00000000
        /*045c*/ 	.short	0x010a
        /*045e*/ 	.byte	0x3f
	.zero		1


	//   ....[62]....
        /*0460*/ 	.word	0x00005030
        /*0464*/ 	.word	0x00000009
        /*0468*/ 	.word	0x00000000
        /*046c*/ 	.short	0x010a
        /*046e*/ 	.byte	0x3f
	.zero		1


	//   ....[63]....
        /*0470*/ 	.word	0x00005080
        /*0474*/ 	.word	0x00000006
        /*0478*/ 	.word	0x00000000
        /*047c*/ 	.short	0x010a
        /*047e*/ 	.byte	0x3f
	.zero		1


	//----- nvinfo : EIATTR_NUM_MBARRIERS
	.align		4
.L_35:
        /*0480*/ 	.byte	0x03, 0x38
        /*0482*/ 	.short	0x001c


	//----- nvinfo : EIATTR_EXIT_INSTR_OFFSETS
	.align		4
        /*0484*/ 	.byte	0x04, 0x1c
        /*0486*/ 	.short	(.L_37 - .L_36)


	//   ....[0]....
.L_36:
        /*0488*/ 	.word	0x000007b0


	//   ....[1]....
        /*048c*/ 	.word	0x00001070


	//   ....[2]....
        /*0490*/ 	.word	0x00002ff0


	//   ....[3]....
        /*0494*/ 	.word	0x00003620


	//   ....[4]....
        /*0498*/ 	.word	0x00004b00


	//----- nvinfo : EIATTR_MAX_THREADS
	.align		4
.L_37:
        /*049c*/ 	.byte	0x04, 0x05
        /*049e*/ 	.short	(.L_39 - .L_38)
.L_38:
        /*04a0*/ 	.word	0x00000180
        /*04a4*/ 	.word	0x00000001
        /*04a8*/ 	.word	0x00000001


	//----- nvinfo : EIATTR_CRS_STACK_SIZE
	.align		4
.L_39:
        /*04ac*/ 	.byte	0x04, 0x1e
        /*04ae*/ 	.short	(.L_41 - .L_40)
.L_40:
        /*04b0*/ 	.word	0x00000000


	//----- nvinfo : EIATTR_CBANK_PARAM_SIZE
	.align		4
.L_41:
        /*04b4*/ 	.byte	0x03, 0x19
        /*04b6*/ 	.short	0x0470


	//----- nvinfo : EIATTR_PARAM_CBANK
	.align		4
        /*04b8*/ 	.byte	0x04, 0x0a
        /*04ba*/ 	.short	(.L_43 - .L_42)
	.align		4
.L_42:
        /*04bc*/ 	.word	index@(.nv.constant0._ZN7cutlass13device_kernelINS_4gemm6kernel13GemmUniversalIN4cute5tupleIJiiiiEEENS1_10collective13CollectiveMmaINS1_34MainloopSm90TmaGmmaWarpSpecializedILi13ENS5_IJNS4_1CILi1EEESB_SB_EEENS1_35KernelTmaWarpSpecializedCooperativeEEENS5_IJNSA_ILi256EEENSA_ILi8EEENSA_ILi64EEEEEEaNS5_IJlSB_lEEEaSJ_NS4_8TiledMMAINS4_8MMA_AtomIJNS4_4SM904GMMA25MMA_64x8x32_S32S8S8_SS_TNEEEENS4_6LayoutINS5_IJNSA_ILi2EEESB_SB_EEENS5_IJSB_NSA_ILi0EEEST_EEEEENS5_IJNS4_10UnderscoreESW_SW_EEEEENS4_13SM90_TMA_LOADENS4_14ComposedLayoutINS4_7SwizzleILi2ELi4ELi3EEENS4_18smem_ptr_flag_bitsILi8EEENSQ_INS5_IJSG_SH_EEENS5_IJSH_SB_EEEEEEEvNS4_8identityESZ_S18_vS19_EENS_8epilogue10collective6detail29Sm90TmaWarpSpecializedAdapterINS1C_15DefaultEpilogueIaSJ_SJ_NS1B_6thread17LinearCombinationIaLi1EiiLNS1G_9ScaleType4KindE0ELNS_15FloatRoundStyleE2EaEENS1_15EpilogueDefaultEEEEEvvEEEEvNT_6ParamsE)
        /*04c0*/ 	.short	0x0210
        /*04c2*/ 	.short	0x0470


	//----- nvinfo : EIATTR_SW_WAR
	.align		4
.L_43:
        /*04c4*/ 	.byte	0x04, 0x36
        /*04c6*/ 	.short	(.L_45 - .L_44)
.L_44:
        /*04c8*/ 	.word	0x00000008
.L_45:


//--------------------- .nv.callgraph             --------------------------
	.section	.nv.callgraph,"",@"SHT_CUDA_CALLGRAPH"
	.align	4
	.sectionentsize	8
	.align		4
        /*0000*/ 	.word	0x00000000
	.align		4
        /*0004*/ 	.word	0xffffffff
	.align		4
        /*0008*/ 	.word	index@(_ZN7cutlass13device_kernelINS_4gemm6kernel13GemmUniversalIN4cute5tupleIJiiiiEEENS1_10collective13CollectiveMmaINS1_34MainloopSm90TmaGmmaWarpSpecializedILi13ENS5_IJNS4_1CILi1EEESB_SB_EEENS1_35KernelTmaWarpSpecializedCooperativeEEENS5_IJNSA_ILi256EEENSA_ILi8EEENSA_ILi64EEEEEEaNS5_IJlSB_lEEEaSJ_NS4_8TiledMMAINS4_8MMA_AtomIJNS4_4SM904GMMA25MMA_64x8x32_S32S8S8_SS_TNEEEENS4_6LayoutINS5_IJNSA_ILi2EEESB_SB_EEENS5_IJSB_NSA_ILi0EEEST_EEEEENS5_IJNS4_10UnderscoreESW_SW_EEEEENS4_13SM90_TMA_LOADENS4_14ComposedLayoutINS4_7SwizzleILi2ELi4ELi3EEENS4_18smem_ptr_flag_bitsILi8EEENSQ_INS5_IJSG_SH_EEENS5_IJSH_SB_EEEEEEEvNS4_8identityESZ_S18_vS19_EENS_8epilogue10collective6detail29Sm90TmaWarpSpecializedAdapterINS1C_15DefaultEpilogueIaSJ_SJ_NS1B_6thread17LinearCombinationIaLi1EiiLNS1G_9ScaleType4KindE0ELNS_15FloatRoundStyleE2EaEENS1_15EpilogueDefaultEEEEEvvEEEEvNT_6ParamsE)
	.align		4
        /*000c*/ 	.word	index@(__assertfail)
	.align		4
        /*0010*/ 	.word	0x00000000
	.align		4
        /*0014*/ 	.word	0xfffffffe
	.align		4
        /*0018*/ 	.word	0x00000000
	.align		4
        /*001c*/ 	.word	0xfffffffd
	.align		4
        /*0020*/ 	.word	0x00000000
	.align		4
        /*0024*/ 	.word	0xfffffffc


//--------------------- .nv.constant4             --------------------------
	.section	.nv.constant4,"a",@progbits
	.align	8
	.align		8
.nv.constant4:
        /*0000*/ 	.dword	__assertfail
	.align		8
        /*0008*/ 	.dword	__unnamed_1
	.align		8
        /*0010*/ 	.dword	_ZN40_INTERNAL_19e2e703_4_k_cu_535a97e7_140024cuda3std3__45__cpo5beginE
	.align		8
        /*0018*/ 	.dword	_ZN40_INTERNAL_19e2e703_4_k_cu_535a97e7_140024cuda3std3__45__cpo3endE
	.align		8
        /*0020*/ 	.dword	_ZN40_INTERNAL_19e2e703_4_k_cu_535a97e7_140024cuda3std3__45__cpo6cbeginE
	.align		8
        /*0028*/ 	.dword	_ZN40_INTERNAL_19e2e703_4_k_cu_535a97e7_140024cuda3std3__45__cpo4cendE
	.align		8
        /*0030*/ 	.dword	_ZN40_INTERNAL_19e2e703_4_k_cu_535a97e7_140024cuda3std3__442_GLOBAL__N__19e2e703_4_k_cu_535a97e7_140026ignoreE
	.align		8
        /*0038*/ 	.dword	_ZN40_INTERNAL_19e2e703_4_k_cu_535a97e7_140024cuda3std3__419piecewise_constructE
	.align		8
        /*0040*/ 	.dword	_ZN40_INTERNAL_19e2e703_4_k_cu_535a97e7_140024cuda3std3__48in_placeE
	.align		8
        /*0048*/ 	.dword	_ZN40_INTERNAL_19e2e703_4_k_cu_535a97e7_140024cuda3std6ranges3__45__cpo4swapE
	.align		8
        /*0050*/ 	.dword	_ZN40_INTERNAL_19e2e703_4_k_cu_535a97e7_140024cuda3std6ranges3__45__cpo9iter_moveE
	.align		8
        /*0058*/ 	.dword	_ZN40_INTERNAL_19e2e703_4_k_cu_535a97e7_140024cute7productE
	.align		8
        /*0060*/ 	.dword	_ZN40_INTERNAL_19e2e703_4_k_cu_535a97e7_140024cute1_E
	.align		8
        /*0068*/ 	.dword	$str$22
	.align		8
        /*0070*/ 	.dword	$str$23


//--------------------- .text._ZN7cutlass13device_kernelINS_4gemm6kernel13GemmUniversalIN4cute5tupleIJiiiiEEENS1_10collective13CollectiveMmaINS1_34MainloopSm90TmaGmmaWarpSpecializedILi13ENS5_IJNS4_1CILi1EEESB_SB_EEENS1_35KernelTmaWarpSpecializedCooperativeEEENS5_IJNSA_ILi256EEENSA_ILi8EEENSA_ILi64EEEEEEaNS5_IJlSB_lEEEaSJ_NS4_8TiledMMAINS4_8MMA_AtomIJNS4_4SM904GMMA25MMA_64x8x32_S32S8S8_SS_TNEEEENS4_6LayoutINS5_IJNSA_ILi2EEESB_SB_EEENS5_IJSB_NSA_ILi0EEEST_EEEEENS5_IJNS4_10UnderscoreESW_SW_EEEEENS4_13SM90_TMA_LOADENS4_14ComposedLayoutINS4_7SwizzleILi2ELi4ELi3EEENS4_18smem_ptr_flag_bitsILi8EEENSQ_INS5_IJSG_SH_EEENS5_IJSH_SB_EEEEEEEvNS4_8identityESZ_S18_vS19_EENS_8epilogue10collective6detail29Sm90TmaWarpSpecializedAdapterINS1C_15DefaultEpilogueIaSJ_SJ_NS1B_6thread17LinearCombinationIaLi1EiiLNS1G_9ScaleType4KindE0ELNS_15FloatRoundStyleE2EaEENS1_15EpilogueDefaultEEEEEvvEEEEvNT_6ParamsE --------------------------
	.section	.text._ZN7cutlass13device_kernelINS_4gemm6kernel13GemmUniversalIN4cute5tupleIJiiiiEEENS1_10collective13CollectiveMmaINS1_34MainloopSm90TmaGmmaWarpSpecializedILi13ENS5_IJNS4_1CILi1EEESB_SB_EEENS1_35KernelTmaWarpSpecializedCooperativeEEENS5_IJNSA_ILi256EEENSA_ILi8EEENSA_ILi64EEEEEEaNS5_IJlSB_lEEEaSJ_NS4_8TiledMMAINS4_8MMA_AtomIJNS4_4SM904GMMA25MMA_64x8x32_S32S8S8_SS_TNEEEENS4_6LayoutINS5_IJNSA_ILi2EEESB_SB_EEENS5_IJSB_NSA_ILi0EEEST_EEEEENS5_IJNS4_10UnderscoreESW_SW_EEEEENS4_13SM90_TMA_LOADENS4_14ComposedLayoutINS4_7SwizzleILi2ELi4ELi3EEENS4_18smem_ptr_flag_bitsILi8EEENSQ_INS5_IJSG_SH_EEENS5_IJSH_SB_EEEEEEEvNS4_8identityESZ_S18_vS19_EENS_8epilogue10collective6detail29Sm90TmaWarpSpecializedAdapterINS1C_15DefaultEpilogueIaSJ_SJ_NS1B_6thread17LinearCombinationIaLi1EiiLNS1G_9ScaleType4KindE0ELNS_15FloatRoundStyleE2EaEENS1_15EpilogueDefaultEEEEEvvEEEEvNT_6ParamsE,"ax",@progbits
	.align	128
.text._ZN7cutlass13device_kernelINS_4gemm6kernel13GemmUniversalIN4cute5tupleIJiiiiEEENS1_10collective13CollectiveMmaINS1_34MainloopSm90TmaGmmaWarpSpecializedILi13ENS5_IJNS4_1CILi1EEESB_SB_EEENS1_35KernelTmaWarpSpecializedCooperativeEEENS5_IJNSA_ILi256EEENSA_ILi8EEENSA_ILi64EEEEEEaNS5_IJlSB_lEEEaSJ_NS4_8TiledMMAINS4_8MMA_AtomIJNS4_4SM904GMMA25MMA_64x8x32_S32S8S8_SS_TNEEEENS4_6LayoutINS5_IJNSA_ILi2EEESB_SB_EEENS5_IJSB_NSA_ILi0EEEST_EEEEENS5_IJNS4_10UnderscoreESW_SW_EEEEENS4_13SM90_TMA_LOADENS4_14ComposedLayoutINS4_7SwizzleILi2ELi4ELi3EEENS4_18smem_ptr_flag_bitsILi8EEENSQ_INS5_IJSG_SH_EEENS5_IJSH_SB_EEEEEEEvNS4_8identityESZ_S18_vS19_EENS_8epilogue10collective6detail29Sm90TmaWarpSpecializedAdapterINS1C_15DefaultEpilogueIaSJ_SJ_NS1B_6thread17LinearCombinationIaLi1EiiLNS1G_9ScaleType4KindE0ELNS_15FloatRoundStyleE2EaEENS1_15EpilogueDefaultEEEEEvvEEEEvNT_6ParamsE:
        .type           _ZN7cutlass13device_kernelINS_4gemm6kernel13GemmUniversalIN4cute5tupleIJiiiiEEENS1_10collective13CollectiveMmaINS1_34MainloopSm90TmaGmmaWarpSpecializedILi13ENS5_IJNS4_1CILi1EEESB_SB_EEENS1_35KernelTmaWarpSpecializedCooperativeEEENS5_IJNSA_ILi256EEENSA_ILi8EEENSA_ILi64EEEEEEaNS5_IJlSB_lEEEaSJ_NS4_8TiledMMAINS4_8MMA_AtomIJNS4_4SM904GMMA25MMA_64x8x32_S32S8S8_SS_TNEEEENS4_6LayoutINS5_IJNSA_ILi2EEESB_SB_EEENS5_IJSB_NSA_ILi0EEEST_EEEEENS5_IJNS4_10UnderscoreESW_SW_EEEEENS4_13SM90_TMA_LOADENS4_14ComposedLayoutINS4_7SwizzleILi2ELi4ELi3EEENS4_18smem_ptr_flag_bitsILi8EEENSQ_INS5_IJSG_SH_EEENS5_IJSH_SB_EEEEEEEvNS4_8identityESZ_S18_vS19_EENS_8epilogue10collective6detail29Sm90TmaWarpSpecializedAdapterINS1C_15DefaultEpilogueIaSJ_SJ_NS1B_6thread17LinearCombinationIaLi1EiiLNS1G_9ScaleType4KindE0ELNS_15FloatRoundStyleE2EaEENS1_15EpilogueDefaultEEEEEvvEEEEvNT_6ParamsE,@function
        .size           _ZN7cutlass13device_kernelINS_4gemm6kernel13GemmUniversalIN4cute5tupleIJiiiiEEENS1_10collective13CollectiveMmaINS1_34MainloopSm90TmaGmmaWarpSpecializedILi13ENS5_IJNS4_1CILi1EEESB_SB_EEENS1_35KernelTmaWarpSpecializedCooperativeEEENS5_IJNSA_ILi256EEENSA_ILi8EEENSA_ILi64EEEEEEaNS5_IJlSB_lEEEaSJ_NS4_8TiledMMAINS4_8MMA_AtomIJNS4_4SM904GMMA25MMA_64x8x32_S32S8S8_SS_TNEEEENS4_6LayoutINS5_IJNSA_ILi2EEESB_SB_EEENS5_IJSB_NSA_ILi0EEEST_EEEEENS5_IJNS4_10UnderscoreESW_SW_EEEEENS4_13SM90_TMA_LOADENS4_14ComposedLayoutINS4_7SwizzleILi2ELi4ELi3EEENS4_18smem_ptr_flag_bitsILi8EEENSQ_INS5_IJSG_SH_EEENS5_IJSH_SB_EEEEEEEvNS4_8identityESZ_S18_vS19_EENS_8epilogue10collective6detail29Sm90TmaWarpSpecializedAdapterINS1C_15DefaultEpilogueIaSJ_SJ_NS1B_6thread17LinearCombinationIaLi1EiiLNS1G_9ScaleType4KindE0ELNS_15FloatRoundStyleE2EaEENS1_15EpilogueDefaultEEEEEvvEEEEvNT_6ParamsE,(.L_x_103 - _ZN7cutlass13device_kernelINS_4gemm6kernel13GemmUniversalIN4cute5tupleIJiiiiEEENS1_10collective13CollectiveMmaINS1_34MainloopSm90TmaGmmaWarpSpecializedILi13ENS5_IJNS4_1CILi1EEESB_SB_EEENS1_35KernelTmaWarpSpecializedCooperativeEEENS5_IJNSA_ILi256EEENSA_ILi8EEENSA_ILi64EEEEEEaNS5_IJlSB_lEEEaSJ_NS4_8TiledMMAINS4_8MMA_AtomIJNS4_4SM904GMMA25MMA_64x8x32_S32S8S8_SS_TNEEEENS4_6LayoutINS5_IJNSA_ILi2EEESB_SB_EEENS5_IJSB_NSA_ILi0EEEST_EEEEENS5_IJNS4_10UnderscoreESW_SW_EEEEENS4_13SM90_TMA_LOADENS4_14ComposedLayoutINS4_7SwizzleILi2ELi4ELi3EEENS4_18smem_ptr_flag_bitsILi8EEENSQ_INS5_IJSG_SH_EEENS5_IJSH_SB_EEEEEEEvNS4_8identityESZ_S18_vS19_EENS_8epilogue10collective6detail29Sm90TmaWarpSpecializedAdapterINS1C_15DefaultEpilogueIaSJ_SJ_NS1B_6thread17LinearCombinationIaLi1EiiLNS1G_9ScaleType4KindE0ELNS_15FloatRoundStyleE2EaEENS1_15EpilogueDefaultEEEEEvvEEEEvNT_6ParamsE)
        .other          _ZN7cutlass13device_kernelINS_4gemm6kernel13GemmUniversalIN4cute5tupleIJiiiiEEENS1_10collective13CollectiveMmaINS1_34MainloopSm90TmaGmmaWarpSpecializedILi13ENS5_IJNS4_1CILi1EEESB_SB_EEENS1_35KernelTmaWarpSpecializedCooperativeEEENS5_IJNSA_ILi256EEENSA_ILi8EEENSA_ILi64EEEEEEaNS5_IJlSB_lEEEaSJ_NS4_8TiledMMAINS4_8MMA_AtomIJNS4_4SM904GMMA25MMA_64x8x32_S32S8S8_SS_TNEEEENS4_6LayoutINS5_IJNSA_ILi2EEESB_SB_EEENS5_IJSB_NSA_ILi0EEEST_EEEEENS5_IJNS4_10UnderscoreESW_SW_EEEEENS4_13SM90_TMA_LOADENS4_14ComposedLayoutINS4_7SwizzleILi2ELi4ELi3EEENS4_18smem_ptr_flag_bitsILi8EEENSQ_INS5_IJSG_SH_EEENS5_IJSH_SB_EEEEEEEvNS4_8identityESZ_S18_vS19_EENS_8epilogue10collective6detail29Sm90TmaWarpSpecializedAdapterINS1C_15DefaultEpilogueIaSJ_SJ_NS1B_6thread17LinearCombinationIaLi1EiiLNS1G_9ScaleType4KindE0ELNS_15FloatRoundStyleE2EaEENS1_15EpilogueDefaultEEEEEvvEEEEvNT_6ParamsE,@"STO_CUDA_ENTRY STV_DEFAULT"
_ZN7cutlass13device_kernelINS_4gemm6kernel13GemmUniversalIN4cute5tupleIJiiiiEEENS1_10collective13CollectiveMmaINS1_34MainloopSm90TmaGmmaWarpSpecializedILi13ENS5_IJNS4_1CILi1EEESB_SB_EEENS1_35KernelTmaWarpSpecializedCooperativeEEENS5_IJNSA_ILi256EEENSA_ILi8EEENSA_ILi64EEEEEEaNS5_IJlSB_lEEEaSJ_NS4_8TiledMMAINS4_8MMA_AtomIJNS4_4SM904GMMA25MMA_64x8x32_S32S8S8_SS_TNEEEENS4_6LayoutINS5_IJNSA_ILi2EEESB_SB_EEENS5_IJSB_NSA_ILi0EEEST_EEEEENS5_IJNS4_10UnderscoreESW_SW_EEEEENS4_13SM90_TMA_LOADENS4_14ComposedLayoutINS4_7SwizzleILi2ELi4ELi3EEENS4_18smem_ptr_flag_bitsILi8EEENSQ_INS5_IJSG_SH_EEENS5_IJSH_SB_EEEEEEEvNS4_8identityESZ_S18_vS19_EENS_8epilogue10collective6detail29Sm90TmaWarpSpecializedAdapterINS1C_15DefaultEpilogueIaSJ_SJ_NS1B_6thread17LinearCombinationIaLi1EiiLNS1G_9ScaleType4KindE0ELNS_15FloatRoundStyleE2EaEENS1_15EpilogueDefaultEEEEEvvEEEEvNT_6ParamsE:
[----:B------:R-:W0:Y:S01]  /*0000*/  LDC R1, c[0x0][0x28] ;  /* 0x00000a00ff017b82 */ /* 0x000e220000000800 */
[----:B------:R-:W1:Y:S01]  /*0010*/  S2R R2, SR_TID.X ;  /* 0x0000000000027919 */ /* 0x000e620000002100 */
[----:B------:R-:W-:Y:S01]  /*0020*/  ELECT P0, URZ, PT ;  /* 0x00000000003f782f */ /* 0x000fe20003800000 */
[----:B------:R-:W-:Y:S01]  /*0030*/  BSSY B0, `(.L_x_0) ;  /* 0x000000f000007945 */ /* 0x000fe20003800000 */
[--C-:B-1----:R-:W-:Y:S02]  /*0040*/  SHF.R.U32.HI R0, RZ, 0x5, R2.reuse ;  /* 0x00000005ff007819 */ /* 0x102fe40000011602 */
[----:B------:R-:W-:-:S03]  /*0050*/  SHF.R.U32.HI R7, RZ, 0x7, R2 ;  /* 0x00000007ff077819 */ /* 0x000fc60000011602 */
[----:B------:R-:W1:Y:S04]  /*0060*/  SHFL.IDX PT, R3, R0, RZ, 0x1f ;  /* 0x00001fff00037589 */ /* 0x000e6800000e0000 */
[----:B------:R2:W3:Y:S01]  /*0070*/  SHFL.IDX PT, R10, R7, RZ, 0x1f ;  /* 0x00001fff070a7589 */ /* 0x0004e200000e0000 */
[----:B-1----:R-:W-:-:S13]  /*0080*/  ISETP.NE.OR P0, PT, R3, RZ, !P0 ;  /* 0x000000ff0300720c */ /* 0x002fda0004705670 */
[----:B0-23--:R-:W-:Y:S05]  /*0090*/  @P0 BRA `(.L_x_1) ;  /* 0x0000000000200947 */ /* 0x00dfea0003800000 */
[----:B------:R-:W-:Y:S02]  /*00a0*/  ULDC.64 UR4, c[0x0][0x198] ;  /* 0x0000660000047ab9 */ /* 0x000fe40000000a00 */
[----:B------:R-:W-:Y:S02]  /*00b0*/  UIADD3 UR6, UP0, UR4, 0xf0, URZ ;  /* 0x000000f004067890 */ /* 0x000fe4000ff1e03f */
[----:B------:R-:W-:Y:S02]  /*00c0*/  UIADD3 UR4, UP1, UR4, 0x1f0, URZ ;  /* 0x000001f004047890 */ /* 0x000fe4000ff3e03f */
[----:B------:R-:W-:Y:S02]  /*00d0*/  UIADD3.X UR7, URZ, UR5, URZ, UP0, !UPT ;  /* 0x000000053f077290 */ /* 0x000fe400087fe43f */
[----:B------:R-:W-:-:S07]  /*00e0*/  UIADD3.X UR5, URZ, UR5, URZ, UP1, !UPT ;  /* 0x000000053f057290 */ /* 0x000fce0008ffe43f */
[----:B------:R0:W-:Y:S02]  /*00f0*/  UTMACCTL.PF [UR6] ;  /* 0x00000000060079b9 */ /* 0x0001e40008040000 */
[----:B------:R0:W-:Y:S02]  /*0100*/  UTMACCTL.PF [UR4] ;  /* 0x00000000040079b9 */ /* 0x0001e40008040000 */
[----:B0-----:R-:W-:Y:S01]  /*0110*/  NOP ;  /* 0x0000000000007918 */ /* 0x001fe20000000000 */
.L_x_1:
[----:B------:R-:W-:Y:S05]  /*0120*/  BSYNC B0 ;  /* 0x0000000000007941 */ /* 0x000fea0003800000 */
.L_x_0:
[----:B------:R-:W0:Y:S02]  /*0130*/  SHFL.IDX PT, R4, R0, RZ, 0x1f ;  /* 0x00001fff00047589 */ /* 0x000e2400000e0000 */
[----:B0-----:R-:W-:-:S13]  /*0140*/  ISETP.NE.AND P0, PT, R4, RZ, PT ;  /* 0x000000ff0400720c */ /* 0x001fda0003f05270 */
[----:B------:R-:W-:Y:S05]  /*0150*/  @P0 BRA `(.L_x_2) ;  /* 0x0000000000ac0947 */ /* 0x000fea0003800000 */
[----:B------:R-:W-:Y:S01]  /*0160*/  ELECT P0, URZ, PT ;  /* 0x00000000003f782f */ /* 0x000fe20003800000 */
[----:B------:R-:W-:-:S12]  /*0170*/  BSSY B0, `(.L_x_2) ;  /* 0x0000029000007945 */ /* 0x000fd80003800000 */
[----:B------:R-:W-:Y:S05]  /*0180*/  @!P0 BRA `(.L_x_3) ;  /* 0x00000000009c8947 */ /* 0x000fea0003800000 */
[----:B------:R-:W0:Y:S01]  /*0190*/  S2UR UR8, SR_CgaCtaId ;  /* 0x00000000000879c3 */ /* 0x000e220000008800 */
[----:B------:R-:W-:Y:S01]  /*01a0*/  UMOV UR4, 0x400 ;  /* 0x0000040000047882 */ /* 0x000fe20000000000 */
[----:B------:R-:W-:Y:S01]  /*01b0*/  UMOV UR5, 0x1 ;  /* 0x0000000100057882 */ /* 0x000fe20000000000 */
[----:B------:R-:W-:Y:S02]  /*01c0*/  UMOV UR6, 0x100 ;  /* 0x0000010000067882 */ /* 0x000fe40000000000 */
[----:B------:R-:W-:-:S04]  /*01d0*/  UIADD3 UR6, -UR6, 0x100000, URZ ;  /* 0x0010000006067890 */ /* 0x000fc8000fffe13f */
[----:B------:R-:W-:Y:S02]  /*01e0*/  USHF.L.U32 UR7, UR6, 0xb, URZ ;  /* 0x0000000b06077899 */ /* 0x000fe4000800063f */
[----:B------:R-:W-:Y:S02]  /*01f0*/  USHF.L.U32 UR6, UR6, 0x1, URZ ;  /* 0x0000000106067899 */ /* 0x000fe4000800063f */
[----:B0-----:R-:W-:Y:S02]  /*0200*/  ULEA UR8, UR8, UR4, 0x18 ;  /* 0x0000000408087291 */ /* 0x001fe4000f8ec03f */
[----:B------:R-:W-:-:S04]  /*0210*/  UIADD3 UR4, -UR5, 0x100000, URZ ;  /* 0x0010000005047890 */ /* 0x000fc8000fffe13f */
[----:B------:R-:W-:Y:S02]  /*0220*/  USHF.L.U32 UR5, UR4, 0xb, URZ ;  /* 0x0000000b04057899 */ /* 0x000fe4000800063f */
[----:B------:R-:W-:Y:S01]  /*0230*/  USHF.L.U32 UR4, UR4, 0x1, URZ ;  /* 0x0000000104047899 */ /* 0x000fe2000800063f */
[----:B------:R-:W0:Y:S11]  /*0240*/  FENCE.VIEW.ASYNC.S ;  /* 0x00000000000073c6 */ /* 0x000e360000000000 */
[----:B0-----:R0:W1:Y:S01]  /*0250*/  SYNCS.EXCH.64 URZ, [UR8], UR4 ;  /* 0x00000004083f75b2 */ /* 0x0010620008000100 */
[----:B------:R0:W2:Y:S01]  /*0260*/  SYNCS.EXCH.64 URZ, [UR8+0x68], UR6 ;  /* 0x00006806083f75b2 */ /* 0x0000a20008000100 */
[----:B------:R0:W3:Y:S01]  /*0270*/  SYNCS.EXCH.64 URZ, [UR8+0x8], UR4 ;  /* 0x00000804083f75b2 */ /* 0x0000e20008000100 */
[----:B------:R0:W4:Y:S01]  /*0280*/  SYNCS.EXCH.64 URZ, [UR8+0x70], UR6 ;  /* 0x00007006083f75b2 */ /* 0x0001220008000100 */
[----:B------:R0:W0:Y:S01]  /*0290*/  SYNCS.EXCH.64 URZ, [UR8+0x10], UR4 ;  /* 0x00001004083f75b2 */ /* 0x0000220008000100 */
        /* <DEDUP_REMOVED lines=21> */
[----:B-123--:R-:W-:Y:S01]  /*03f0*/  NOP ;  /* 0x0000000000007918 */ /* 0x00efe20000000000 */
.L_x_3:
[----:B0-----:R-:W-:Y:S05]  /*0400*/  BSYNC B0 ;  /* 0x0000000000007941 */ /* 0x001fea0003800000 */
.L_x_2:
[----:B------:R-:W0:Y:S01]  /*0410*/  SHFL.IDX PT, R0, R0, RZ, 0x1f ;  /* 0x00001fff00007589 */ /* 0x000e2200000e0000 */
[----:B------:R-:W-:Y:S01]  /*0420*/  ELECT P0, URZ, PT ;  /* 0x00000000003f782f */ /* 0x000fe20003800000 */
[----:B------:R-:W1:Y:S01]  /*0430*/  LDC R19, c[0x0][0x65c] ;  /* 0x00019700ff137b82 */ /* 0x000e620000000800 */
[----:B------:R-:W-:Y:S01]  /*0440*/  UMOV UR4, 0x20 ;  /* 0x0000002000047882 */ /* 0x000fe20000000000 */
[----:B------:R-:W2:Y:S01]  /*0450*/  S2R R6, SR_CTAID.Y ;  /* 0x0000000000067919 */ /* 0x000ea20000002600 */
[----:B------:R-:W-:Y:S01]  /*0460*/  NOP ;  /* 0x0000000000007918 */ /* 0x000fe20000000000 */
[----:B------:R-:W-:Y:S01]  /*0470*/  ISETP.NE.AND P2, PT, R10, RZ, PT ;  /* 0x000000ff0a00720c */ /* 0x000fe20003f45270 */
[----:B------:R-:W-:Y:S01]  /*0480*/  NOP ;  /* 0x0000000000007918 */ /* 0x000fe20000000000 */
[----:B------:R-:W3:Y:S01]  /*0490*/  S2R R4, SR_CTAID.X ;  /* 0x0000000000047919 */ /* 0x000ee20000002500 */
[----:B------:R-:W-:Y:S01]  /*04a0*/  IMAD.MOV.U32 R5, RZ, RZ, RZ ;  /* 0x000000ffff057224 */ /* 0x000fe200078e00ff */
[----:B0-----:R-:W-:-:S02]  /*04b0*/  ISETP.NE.OR P0, PT, R0, RZ, !P0 ;  /* 0x000000ff0000720c */ /* 0x001fc40004705670 */
[----:B-1----:R-:W-:-:S04]  /*04c0*/  ISETP.NE.AND P3, PT, R19, 0x1, PT ;  /* 0x000000011300780c */ /* 0x002fc80003f65270 */
[----:B------:R-:W-:Y:S02]  /*04d0*/  P2R R0, PR, RZ, 0x8 ;  /* 0x00000008ff007803 */ /* 0x000fe40000000000 */
[----:B------:R-:W-:-:S04]  /*04e0*/  SHF.R.S32.HI R0, RZ, 0x1f, R3 ;  /* 0x0000001fff007819 */ /* 0x000fc80000011403 */
[----:B------:R-:W-:Y:S01]  /*04f0*/  LEA.HI R0, R0, R3, RZ, 0x2 ;  /* 0x0000000300007211 */ /* 0x000fe200078f10ff */
[----:B------:R-:W-:Y:S01]  /*0500*/  VOTEU.ALL UP0, P0 ;  /* 0x00000000003f7886 */ /* 0x000fe20000000000 */
[----:B------:R-:W-:Y:S01]  /*0510*/  VOTEU.ALL UP1, P0 ;  /* 0x00000000003f7886 */ /* 0x000fe20000020000 */
[----:B------:R-:W3:Y:S01]  /*0520*/  @P3 LDC R17, c[0x0][0x10] ;  /* 0x00000400ff113b82 */ /* 0x000ee20000000800 */
[----:B------:R-:W-:Y:S01]  /*0530*/  LOP3.LUT R0, R0, 0xfffffffc, RZ, 0xc0, !PT ;  /* 0xfffffffc00007812 */ /* 0x000fe200078ec0ff */
[----:B--2---:R-:W-:Y:S01]  /*0540*/  @P3 IMAD.MOV.U32 R8, RZ, RZ, R6 ;  /* 0x000000ffff083224 */ /* 0x004fe200078e0006 */
[----:B------:R-:W-:Y:S01]  /*0550*/  @!UP0 UMOV UR6, 0x400 ;  /* 0x0000040000068882 */ /* 0x000fe20000000000 */
[----:B------:R-:W-:-:S04]  /*0560*/  @!UP0 UIADD3 UR4, -UR4, 0x100000, URZ ;  /* 0x0010000004048890 */ /* 0x000fc8000fffe13f */
[----:B------:R-:W-:Y:S02]  /*0570*/  @!UP0 USHF.L.U32 UR5, UR4, 0xb, URZ ;  /* 0x0000000b04058899 */ /* 0x000fe4000800063f */
[----:B------:R-:W-:Y:S01]  /*0580*/  @!UP0 USHF.L.U32 UR4, UR4, 0x1, URZ ;  /* 0x0000000104048899 */ /* 0x000fe2000800063f */
[----:B------:R-:W-:Y:S02]  /*0590*/  @P3 IMAD.MOV.U32 R9, RZ, RZ, RZ ;  /* 0x000000ffff093224 */ /* 0x000fe400078e00ff */
[----:B------:R-:W-:Y:S01]  /*05a0*/  IMAD.IADD R0, R3, 0x1, -R0 ;  /* 0x0000000103007824 */ /* 0x000fe200078e0a00 */
[----:B------:R-:W0:Y:S01]  /*05b0*/  @!UP0 S2UR UR7, SR_CgaCtaId ;  /* 0x00000000000789c3 */ /* 0x000e220000008800 */
[----:B------:R-:W-:-:S03]  /*05c0*/  @P3 IMAD.MOV.U32 R3, RZ, RZ, RZ ;  /* 0x000000ffff033224 */ /* 0x000fc600078e00ff */
[----:B------:R-:W-:-:S04]  /*05d0*/  ISETP.NE.AND P1, PT, R0, 0x3, PT ;  /* 0x000000030000780c */ /* 0x000fc80003f25270 */
[----:B------:R-:W1:Y:S01]  /*05e0*/  @!P3 LDC R11, c[0x0][0xc] ;  /* 0x00000300ff0bbb82 */ /* 0x000e620000000800 */
[----:B---3--:R-:W-:-:S04]  /*05f0*/  @P3 IMAD.WIDE.U32 R16, R4, R17, R8 ;  /* 0x0000001104103225 */ /* 0x008fc800078e0008 */
[----:B------:R-:W-:Y:S01]  /*0600*/  @P3 IMAD.IADD R17, R17, 0x1, R3 ;  /* 0x0000000111113824 */ /* 0x000fe200078e0203 */
[----:B------:R-:W-:Y:S01]  /*0610*/  LOP3.LUT R3, R2, 0x7f, RZ, 0xc0, !PT ;  /* 0x0000007f02037812 */ /* 0x000fe200078ec0ff */
[----:B0-----:R-:W-:Y:S01]  /*0620*/  @!UP0 ULEA UR8, UR7, UR6, 0x18 ;  /* 0x0000000607088291 */ /* 0x001fe2000f8ec03f */
[----:B------:R-:W-:Y:S02]  /*0630*/  VOTEU.ALL UP0, P0 ;  /* 0x00000000003f7886 */ /* 0x000fe40000000000 */
[----:B------:R-:W-:Y:S01]  /*0640*/  ULDC UR6, c[0x0][0xc] ;  /* 0x0000030000067ab9 */ /* 0x000fe20000000800 */
[----:B------:R-:W-:Y:S01]  /*0650*/  ISETP.EQ.OR P0, PT, R0, RZ, !P1 ;  /* 0x000000ff0000720c */ /* 0x000fe20004f02670 */
[----:B------:R-:W-:-:S03]  /*0660*/  ULDC UR7, c[0x0][0x10] ;  /* 0x0000040000077ab9 */ /* 0x000fc60000000800 */
[C---:B------:R-:W-:Y:S01]  /*0670*/  ISETP.EQ.AND P0, PT, R10.reuse, RZ, P0 ;  /* 0x000000ff0a00720c */ /* 0x040fe20000702270 */
[----:B------:R-:W-:Y:S02]  /*0680*/  VIADD R10, R10, 0xffffffff ;  /* 0xffffffff0a0a7836 */ /* 0x000fe40000000000 */
[----:B-1----:R-:W-:Y:S01]  /*0690*/  @!P3 IMAD.WIDE.U32 R8, R11, R6, R4 ;  /* 0x000000060b08b225 */ /* 0x002fe200078e0004 */
[----:B------:R-:W0:Y:S02]  /*06a0*/  FENCE.VIEW.ASYNC.S ;  /* 0x00000000000073c6 */ /* 0x000e240000000000 */
[----:B0-----:R-:W4:Y:S01]  /*06b0*/  @!UP0 SYNCS.EXCH.64 URZ, [UR8+0xe0], UR4 ;  /* 0x0000e004083f85b2 */ /* 0x001f220008000100 */
[----:B------:R-:W-:Y:S02]  /*06c0*/  SEL R18, RZ, 0x1, !P0 ;  /* 0x00000001ff127807 */ /* 0x000fe40004000000 */
[----:B------:R-:W-:Y:S01]  /*06d0*/  ISETP.GE.U32.AND P1, PT, R10, 0x2, PT ;  /* 0x000000020a00780c */ /* 0x000fe20003f26070 */
[----:B------:R-:W-:-:S02]  /*06e0*/  @!P3 IMAD.MOV.U32 R16, RZ, RZ, R8 ;  /* 0x000000ffff10b224 */ /* 0x000fc400078e0008 */
[----:B------:R-:W-:Y:S01]  /*06f0*/  @!P3 IMAD.MOV.U32 R17, RZ, RZ, R9 ;  /* 0x000000ffff11b224 */ /* 0x000fe200078e0009 */
[----:B------:R-:W-:Y:S01]  /*0700*/  SEL R18, R18, 0x2, P1 ;  /* 0x0000000212127807 */ /* 0x000fe20000800000 */
[----:B------:R0:W4:Y:S01]  /*0710*/  @!UP1 SYNCS.EXCH.64 URZ, [UR8+0xe8], UR4 ;  /* 0x0000e804083f95b2 */ /* 0x0001220008000100 */
[----:B------:R-:W-:Y:S01]  /*0720*/  NOP ;  /* 0x0000000000007918 */ /* 0x000fe20000000000 */
[----:B0-----:R-:W-:-:S03]  /*0730*/  UIMAD.WIDE.U32 UR4, UR6, UR7, URZ ;  /* 0x00000007060472a5 */ /* 0x001fc6000f8e003f */
[----:B------:R-:W-:Y:S02]  /*0740*/  ULDC UR6, c[0x0][0x14] ;  /* 0x0000050000067ab9 */ /* 0x000fe40000000800 */
[----:B------:R-:W-:Y:S02]  /*0750*/  UIMAD.WIDE.U32 UR36, UR4, UR6, URZ ;  /* 0x00000006042472a5 */ /* 0x000fe4000f8e003f */
[----:B------:R-:W-:-:S04]  /*0760*/  UIMAD UR42, UR5, UR6, URZ ;  /* 0x00000006052a72a4 */ /* 0x000fc8000f8e023f */
[----:B------:R-:W-:Y:S01]  /*0770*/  UIADD3 UR42, UR37, UR42, URZ ;  /* 0x0000002a252a7290 */ /* 0x000fe2000fffe03f */
[----:B----4-:R-:W-:Y:S06]  /*0780*/  BAR.SYNC.DEFER_BLOCKING 0x0 ;  /* 0x0000000000007b1d */ /* 0x010fec0000010000 */
[----:B------:R-:W-:Y:S05]  /*0790*/  @!P2 BRA `(.L_x_4) ;  /* 0x000000280018a947 */ /* 0x000fea0003800000 */
[----:B------:R-:W-:-:S13]  /*07a0*/  ISETP.GT.U32.AND P0, PT, R10, 0x1, PT ;  /* 0x000000010a00780c */ /* 0x000fda0003f04070 */
[----:B------:R-:W-:Y:S05]  /*07b0*/  @P0 EXIT ;  /* 0x000000000000094d */ /* 0x000fea0003800000 */
[----:B------:R-:W-:Y:S01]  /*07c0*/  ULDC.64 UR4, c[0x0][0x650] ;  /* 0x0001940000047ab9 */ /* 0x000fe20000000a00 */
[----:B------:R-:W-:Y:S01]  /*07d0*/  PRMT R0, RZ, 0x7610, R0 ;  /* 0x00007610ff007816 */ /* 0x000fe20000000000 */
[----:B------:R-:W-:Y:S01]  /*07e0*/  IMAD.MOV.U32 R41, RZ, RZ, -0x1 ;  /* 0xffffffffff297424 */ /* 0x000fe200078e00ff */
[----:B------:R-:W-:Y:S01]  /*07f0*/  ISETP.GE.U32.AND P0, PT, R16, UR4, PT ;  /* 0x0000000410007c0c */ /* 0x000fe2000bf06070 */
[----:B------:R-:W-:Y:S02]  /*0800*/  IMAD.MOV.U32 R43, RZ, RZ, -0x1 ;  /* 0xffffffffff2b7424 */ /* 0x000fe400078e00ff */
[----:B------:R-:W-:Y:S01]  /*0810*/  IMAD.MOV.U32 R45, RZ, RZ, -0x1 ;  /* 0xffffffffff2d7424 */ /* 0x000fe200078e00ff */
[----:B------:R-:W-:-:S13]  /*0820*/  ISETP.GE.U32.AND.EX P0, PT, R17, UR5, PT, P0 ;  /* 0x0000000511007c0c */ /* 0x000fda000bf06100 */
[----:B------:R-:W-:Y:S05]  /*0830*/  @P0 BRA `(.L_x_5) ;  /* 0x0000000400540947 */ /* 0x000fea0003800000 */
[----:B------:R-:W0:Y:S01]  /*0840*/  LDC.64 R20, c[0x0][0x628] ;  /* 0x00018a00ff147b82 */ /* 0x000e220000000a00 */
[----:B------:R-:W-:Y:S02]  /*0850*/  IMAD.MOV.U32 R8, RZ, RZ, R16 ;  /* 0x000000ffff087224 */ /* 0x000fe400078e0010 */
[----:B------:R-:W-:-:S05]  /*0860*/  IMAD.MOV.U32 R9, RZ, RZ, R17 ;  /* 0x000000ffff097224 */ /* 0x000fca00078e0011 */
[----:B------:R-:W1:Y:S08]  /*0870*/  LDC R0, c[0x0][0x630] ;  /* 0x00018c00ff007b82 */ /* 0x000e700000000800 */
[----:B------:R-:W2:Y:S01]  /*0880*/  LDC.64 R22, c[0x0][0x620] ;  /* 0x00018800ff167b82 */ /* 0x000ea20000000a00 */
[----:B0-----:R-:W-:-:S04]  /*0890*/  ISETP.NE.U32.AND P0, PT, R20, RZ, PT ;  /* 0x000000ff1400720c */ /* 0x001fc80003f05070 */
[----:B------:R-:W-:-:S13]  /*08a0*/  ISETP.NE.AND.EX P0, PT, R21, RZ, PT, P0 ;  /* 0x000000ff1500720c */ /* 0x000fda0003f05300 */
[----:B-12---:R-:W-:Y:S05]  /*08b0*/  @!P0 BRA `(.L_x_6) ;  /* 0x0000000000288947 */ /* 0x006fea0003800000 */
[----:B------:R-:W0:Y:S02]  /*08c0*/  LDC R13, c[0x0][0x634] ;  /* 0x00018d00ff0d7b82 */ /* 0x000e240000000800 */
[----:B0-----:R-:W-:-:S05]  /*08d0*/  IADD3 R13, P0, R16, R13, RZ ;  /* 0x0000000d100d7210 */ /* 0x001fca0007f1e0ff */
[----:B------:R-:W-:-:S04]  /*08e0*/  IMAD.X R15, RZ, RZ, R17, P0 ;  /* 0x000000ffff0f7224 */ /* 0x000fc800000e0611 */
[----:B------:R-:W-:-:S04]  /*08f0*/  IMAD.WIDE.U32 R8, R15, R20, RZ ;  /* 0x000000140f087225 */ /* 0x000fc800078e00ff */
[----:B------:R-:W-:-:S04]  /*0900*/  IMAD.WIDE.U32 R10, P0, R13, R21, R8 ;  /* 0x000000150d0a7225 */ /* 0x000fc80007800008 */
[----:B------:R-:W-:-:S04]  /*0910*/  IMAD.WIDE.U32 R8, R13, R20, RZ ;  /* 0x000000140d087225 */ /* 0x000fc800078e00ff */
[----:B------:R-:W-:Y:S01]  /*0920*/  IMAD.X R13, RZ, RZ, RZ, P0 ;  /* 0x000000ffff0d7224 */ /* 0x000fe200000e06ff */
[----:B------:R-:W-:Y:S01]  /*0930*/  IADD3 RZ, P0, R9, R10, RZ ;  /* 0x0000000a09ff7210 */ /* 0x000fe20007f1e0ff */
[----:B------:R-:W-:-:S04]  /*0940*/  IMAD.MOV.U32 R12, RZ, RZ, R11 ;  /* 0x000000ffff0c7224 */ /* 0x000fc800078e000b */
[----:B------:R-:W-:-:S08]  /*0950*/  IMAD.WIDE.U32.X R8, R15, R21, R12, P0 ;  /* 0x000000150f087225 */ /* 0x000fd000000e040c */
.L_x_6:
[-CC-:B------:R-:W-:Y:S01]  /*0960*/  SHF.R.U64 R45, R8, R0.reuse, R9.reuse ;  /* 0x00000000082d7219 */ /* 0x180fe20000001209 */
[----:B------:R-:W0:Y:S01]  /*0970*/  LDC R12, c[0x0][0x618] ;  /* 0x00018600ff0c7b82 */ /* 0x000e220000000800 */
[----:B------:R-:W-:Y:S01]  /*0980*/  SHF.R.U32.HI R5, RZ, R0, R9 ;  /* 0x00000000ff057219 */ /* 0x000fe20000011609 */
[----:B------:R-:W-:Y:S01]  /*0990*/  ULDC UR4, c[0x0][0x150] ;  /* 0x0000540000047ab9 */ /* 0x000fe20000000800 */
[----:B------:R-:W-:Y:S02]  /*09a0*/  IADD3 R11, P0, RZ, -R45, RZ ;  /* 0x8000002dff0b7210 */ /* 0x000fe40007f1e0ff */
[----:B------:R-:W-:-:S03]  /*09b0*/  I2FP.F32.U32 R0, R4 ;  /* 0x0000000400007245 */ /* 0x000fc60000201000 */
[----:B------:R-:W1:Y:S01]  /*09c0*/  LDC.64 R24, c[0x0][0x640] ;  /* 0x00019000ff187b82 */ /* 0x000e620000000a00 */
[----:B------:R-:W-:Y:S02]  /*09d0*/  IMAD.X R13, RZ, RZ, ~R5, P0 ;  /* 0x000000ffff0d7224 */ /* 0x000fe400000e0e05 */
[----:B------:R-:W-:Y:S01]  /*09e0*/  FMUL R0, R0, UR4 ;  /* 0x0000000400007c20 */ /* 0x000fe20008400000 */
[----:B------:R-:W-:Y:S01]  /*09f0*/  IMAD.WIDE.U32 R8, R11, R22, R16 ;  /* 0x000000160b087225 */ /* 0x000fe200078e0010 */
[----:B------:R-:W-:-:S03]  /*0a00*/  ULDC UR4, c[0x0][0x154] ;  /* 0x0000550000047ab9 */ /* 0x000fc60000000800 */
[----:B------:R-:W-:Y:S01]  /*0a10*/  IMAD R10, R13, R22, RZ ;  /* 0x000000160d0a7224 */ /* 0x000fe200078e02ff */
[----:B------:R-:W2:Y:S01]  /*0a20*/  LDC R5, c[0x0][0x144] ;  /* 0x00005100ff057b82 */ /* 0x000ea20000000800 */
[----:B------:R-:W3:Y:S02]  /*0a30*/  F2I.U32.TRUNC.NTZ R0, R0 ;  /* 0x0000000000007305 */ /* 0x000ee4000020f000 */
[----:B------:R-:W-:-:S04]  /*0a40*/  IMAD R11, R11, R23, R10 ;  /* 0x000000170b0b7224 */ /* 0x000fc800078e020a */
[----:B------:R-:W-:Y:S01]  /*0a50*/  IMAD.IADD R9, R9, 0x1, R11 ;  /* 0x0000000109097824 */ /* 0x000fe200078e020b */
[----:B------:R-:W4:Y:S01]  /*0a60*/  LDC R14, c[0x0][0x608] ;  /* 0x00018200ff0e7b82 */ /* 0x000f220000000800 */
[----:B------:R-:W-:-:S03]  /*0a70*/  IMAD.MOV.U32 R11, RZ, RZ, -0x1 ;  /* 0xffffffffff0b7424 */ /* 0x000fc600078e00ff */
[--C-:B0-----:R-:W-:Y:S02]  /*0a80*/  SHF.R.U64 R20, R8, R12, R9.reuse ;  /* 0x0000000c08147219 */ /* 0x101fe40000001209 */
[----:B------:R-:W-:Y:S02]  /*0a90*/  I2FP.F32.U32 R8, R6 ;  /* 0x0000000600087245 */ /* 0x000fe40000201000 */
[----:B------:R-:W0:Y:S01]  /*0aa0*/  LDC R22, c[0x0][0x658] ;  /* 0x00019600ff167b82 */ /* 0x000e220000000800 */
[----:B-1----:R-:W-:Y:S01]  /*0ab0*/  ISETP.NE.U32.AND P0, PT, R24, RZ, PT ;  /* 0x000000ff1800720c */ /* 0x002fe20003f05070 */
[----:B---3--:R-:W-:Y:S01]  /*0ac0*/  IMAD.MOV R10, RZ, RZ, -R0 ;  /* 0x000000ffff0a7224 */ /* 0x008fe200078e0a00 */
[----:B------:R-:W-:Y:S01]  /*0ad0*/  SHF.R.U32.HI R9, RZ, R12, R9 ;  /* 0x0000000cff097219 */ /* 0x000fe20000011609 */
[----:B------:R-:W-:Y:S01]  /*0ae0*/  FMUL R8, R8, UR4 ;  /* 0x0000000408087c20 */ /* 0x000fe20008400000 */
[----:B------:R-:W-:-:S03]  /*0af0*/  ISETP.NE.AND.EX P0, PT, R25, RZ, PT, P0 ;  /* 0x000000ff1900720c */ /* 0x000fc60003f05300 */
[----:B------:R-:W1:Y:S01]  /*0b00*/  LDC R15, c[0x0][0x148] ;  /* 0x00005200ff0f7b82 */ /* 0x000e620000000800 */
[----:B--2---:R-:W-:-:S07]  /*0b10*/  IMAD R0, R5, R10, R4 ;  /* 0x0000000a05007224 */ /* 0x004fce00078e0204 */
[----:B------:R-:W2:Y:S01]  /*0b20*/  LDC R23, c[0x0][0x600] ;  /* 0x00018000ff177b82 */ /* 0x000ea20000000800 */
[-CC-:B----4-:R-:W-:Y:S02]  /*0b30*/  SHF.R.U64 R28, R20, R14.reuse, R9.reuse ;  /* 0x0000000e141c7219 */ /* 0x190fe40000001209 */
[----:B------:R-:W-:Y:S01]  /*0b40*/  SHF.R.U32.HI R5, RZ, R14, R9 ;  /* 0x0000000eff057219 */ /* 0x000fe20000011609 */
[----:B------:R-:W-:Y:S01]  /*0b50*/  IMAD.MOV.U32 R9, RZ, RZ, 0x1 ;  /* 0x00000001ff097424 */ /* 0x000fe200078e00ff */
[----:B------:R3:W4:Y:S03]  /*0b60*/  F2I.U32.TRUNC.NTZ R14, R8 ;  /* 0x00000008000e7305 */ /* 0x000726000020f000 */
[----:B------:R-:W1:Y:S01]  /*0b70*/  LDC R26, c[0x0][0x648] ;  /* 0x00019200ff1a7b82 */ /* 0x000e620000000800 */
[-C--:B0-----:R-:W-:Y:S02]  /*0b80*/  SHF.L.U32 R4, R11, R22.reuse, RZ ;  /* 0x000000160b047219 */ /* 0x081fe400000006ff */
[----:B------:R-:W-:-:S02]  /*0b90*/  SHF.R.U64 R30, R28, R22, R5 ;  /* 0x000000161c1e7219 */ /* 0x000fc40000001205 */
[----:B------:R-:W-:Y:S02]  /*0ba0*/  LOP3.LUT R13, RZ, R4, RZ, 0x33, !PT ;  /* 0x00000004ff0d7212 */ /* 0x000fe400078e33ff */
[-C--:B------:R-:W-:Y:S01]  /*0bb0*/  SHF.R.U32.HI R5, RZ, R22.reuse, R5 ;  /* 0x00000016ff057219 */ /* 0x080fe20000011605 */
[----:B------:R-:W0:Y:S01]  /*0bc0*/  LDC R27, c[0x0][0x638] ;  /* 0x00018e00ff1b7b82 */ /* 0x000e220000000800 */
[----:B------:R-:W-:Y:S01]  /*0bd0*/  SHF.L.U32 R12, R9, R22, RZ ;  /* 0x00000016090c7219 */ /* 0x000fe200000006ff */
[----:B------:R-:W-:-:S06]  /*0be0*/  IMAD.MOV.U32 R4, RZ, RZ, R30 ;  /* 0x000000ffff047224 */ /* 0x000fcc00078e001e */
[----:B------:R-:W0:Y:S01]  /*0bf0*/  LDC R41, c[0x0][0x610] ;  /* 0x00018400ff297b82 */ /* 0x000e220000000800 */
[----:B---34-:R-:W-:Y:S05]  /*0c00*/  @!P0 BRA `(.L_x_7) ;  /* 0x0000000000288947 */ /* 0x018fea0003800000 */
[----:B------:R-:W3:Y:S02]  /*0c10*/  LDC R11, c[0x0][0x64c] ;  /* 0x00019300ff0b7b82 */ /* 0x000ee40000000800 */
[----:B---3--:R-:W-:-:S05]  /*0c20*/  IADD3 R11, P0, R30, R11, RZ ;  /* 0x0000000b1e0b7210 */ /* 0x008fca0007f1e0ff */
        /* <DEDUP_REMOVED lines=8> */
.L_x_7:
[----:B-1----:R-:W-:Y:S01]  /*0cb0*/  SHF.R.U64 R4, R4, R26, R5 ;  /* 0x0000001a04047219 */ /* 0x002fe20000001205 */
[----:B--2---:R-:W-:Y:S01]  /*0cc0*/  VIADD R5, R23, 0xffffffff ;  /* 0xffffffff17057836 */ /* 0x004fe20000000000 */
[----:B------:R-:W-:Y:S01]  /*0cd0*/  LOP3.LUT R13, R28, R13, RZ, 0xc0, !PT ;  /* 0x0000000d1c0d7212 */ /* 0x000fe200078ec0ff */
[----:B------:R-:W-:Y:S02]  /*0ce0*/  IMAD.MOV R14, RZ, RZ, -R14 ;  /* 0x000000ffff0e7224 */ /* 0x000fe400078e0a0e */
[----:B------:R-:W-:Y:S01]  /*0cf0*/  IMAD.MOV R8, RZ, RZ, -R4 ;  /* 0x000000ffff087224 */ /* 0x000fe200078e0a04 */
[----:B------:R-:W-:Y:S01]  /*0d00*/  LOP3.LUT R5, R20, R5, RZ, 0xc0, !PT ;  /* 0x0000000514057212 */ /* 0x000fe200078ec0ff */
[----:B------:R-:W-:Y:S02]  /*0d10*/  IMAD R13, R12, R4, R13 ;  /* 0x000000040c0d7224 */ /* 0x000fe400078e020d */
[----:B------:R-:W-:Y:S02]  /*0d20*/  @P3 IMAD R0, R15, R14, R6 ;  /* 0x0000000e0f003224 */ /* 0x000fe400078e0206 */
[----:B0-----:R-:W-:-:S02]  /*0d30*/  IMAD R4, R8, R27, R30 ;  /* 0x0000001b08047224 */ /* 0x001fc400078e021e */
[----:B------:R-:W-:Y:S02]  /*0d40*/  IMAD R41, R13, R41, R0 ;  /* 0x000000290d297224 */ /* 0x000fe400078e0200 */
[----:B------:R-:W-:Y:S02]  /*0d50*/  IMAD R4, R4, R23, R5 ;  /* 0x0000001704047224 */ /* 0x000fe400078e0205 */
[----:B------:R-:W-:-:S03]  /*0d60*/  IMAD.MOV.U32 R0, RZ, RZ, 0x1 ;  /* 0x00000001ff007424 */ /* 0x000fc600078e00ff */
[----:B------:R-:W-:Y:S02]  /*0d70*/  SEL R43, R4, R41, !P3 ;  /* 0x00000029042b7207 */ /* 0x000fe40005800000 */
[----:B------:R-:W-:-:S07]  /*0d80*/  SEL R41, R41, R4, !P3 ;  /* 0x0000000429297207 */ /* 0x000fce0005800000 */
.L_x_5:
[----:B------:R-:W-:-:S08]  /*0d90*/  NOP ;  /* 0x0000000000007918 */ /* 0x000fd00000000000 */
[----:B------:R-:W0:Y:S02]  /*0da0*/  USETMAXREG.TRY_ALLOC.CTAPOOL UP0, 0xe8 ;  /* 0x000000e8000079c8 */ /* 0x000e240008000600 */
[----:B0-----:R-:W-:-:S13]  /*0db0*/  PLOP3.LUT P0, PT, PT, PT, UP0, 0x80, 0x0 ;  /* 0x000000000000781c */ /* 0x001fda0003f0f008 */
[----:B------:R-:W-:Y:S05]  /*0dc0*/  @!P0 BRA `(.L_x_5) ;  /* 0xfffffffc00f08947 */ /* 0x000fea000383ffff */
[----:B------:R-:W-:Y:S01]  /*0dd0*/  ULDC.64 UR4, c[0x0][0x598] ;  /* 0x0001660000047ab9 */ /* 0x000fe20000000a00 */
[----:B------:R-:W-:Y:S01]  /*0de0*/  ULDC.64 UR38, c[0x0][0x208] ;  /* 0x0000820000267ab9 */ /* 0x000fe20000000a00 */
[----:B------:R-:W-:-:S04]  /*0df0*/  ISETP.NE.U32.AND P0, PT, RZ, UR4, PT ;  /* 0x00000004ff007c0c */ /* 0x000fc8000bf05070 */
[----:B------:R-:W-:-:S13]  /*0e00*/  ISETP.NE.AND.EX P0, PT, RZ, UR5, PT, P0 ;  /* 0x00000005ff007c0c */ /* 0x000fda000bf05300 */
[----:B------:R-:W-:Y:S05]  /*0e10*/  @!P0 BRA `(.L_x_8) ;  /* 0x00000000001c8947 */ /* 0x000fea0003800000 */
[----:B------:R-:W0:Y:S02]  /*0e20*/  LDC.64 R4, c[0x0][0x598] ;  /* 0x00016600ff047b82 */ /* 0x000e240000000a00 */
[----:B0-----:R-:W2:Y:S02]  /*0e30*/  LDG.E.64 R4, desc[UR38][R4.64] ;  /* 0x0000002604047981 */ /* 0x001ea4000c1e1b00 */
[----:B--2---:R-:W-:-:S04]  /*0e40*/  ISETP.NE.U32.AND P0, PT, R4, RZ, PT ;  /* 0x000000ff0400720c */ /* 0x004fc80003f05070 */
[----:B------:R-:W-:-:S13]  /*0e50*/  ISETP.NE.AND.EX P0, PT, R5, RZ, PT, P0 ;  /* 0x000000ff0500720c */ /* 0x000fda0003f05300 */
[----:B------:R-:W-:Y:S05]  /*0e60*/  @!P0 BRA `(.L_x_8) ;  /* 0x0000000000088947 */ /* 0x000fea0003800000 */
[----:B------:R0:W5:Y:S01]  /*0e70*/  LD.E R32, desc[UR38][R4.64] ;  /* 0x0000002604207980 */ /* 0x000162000c101900 */
[----:B------:R-:W-:Y:S05]  /*0e80*/  BRA `(.L_x_9) ;  /* 0x0000000000247947 */ /* 0x000fea0003800000 */
.L_x_8:
[----:B------:R-:W-:Y:S02]  /*0e90*/  ULDC.64 UR4, c[0x0][0x588] ;  /* 0x0001620000047ab9 */ /* 0x000fe40000000a00 */
[----:B------:R-:W-:-:S04]  /*0ea0*/  ISETP.NE.U32.AND P0, PT, RZ, UR4, PT ;  /* 0x00000004ff007c0c */ /* 0x000fc8000bf05070 */
[----:B------:R-:W-:-:S13]  /*0eb0*/  ISETP.NE.AND.EX P0, PT, RZ, UR5, PT, P0 ;  /* 0x00000005ff007c0c */ /* 0x000fda000bf05300 */
[----:B------:R-:W-:Y:S05]  /*0ec0*/  @!P0 BRA `(.L_x_10) ;  /* 0x00000000000c8947 */ /* 0x000fea0003800000 */
[----:B------:R-:W0:Y:S02]  /*0ed0*/  LDC.64 R32, c[0x0][0x588] ;  /* 0x00016200ff207b82 */ /* 0x000e240000000a00 */
[----:B0-----:R1:W5:Y:S01]  /*0ee0*/  LDG.E R32, desc[UR38][R32.64] ;  /* 0x0000002620207981 */ /* 0x001362000c1e1900 */
[----:B------:R-:W-:Y:S05]  /*0ef0*/  BRA `(.L_x_9) ;  /* 0x0000000000087947 */ /* 0x000fea0003800000 */
.L_x_10:
[----:B------:R-:W-:Y:S02]  /*0f00*/  ULDC UR4, c[0x0][0x580] ;  /* 0x0001600000047ab9 */ /* 0x000fe40000000800 */
[----:B------:R-:W-:-:S07]  /*0f10*/  IMAD.U32 R32, RZ, RZ, UR4 ;  /* 0x00000004ff207e24 */ /* 0x000fce000f8e00ff */
.L_x_9:
[----:B------:R-:W-:Y:S02]  /*0f20*/  ULDC.64 UR4, c[0x0][0x5a0] ;  /* 0x0001680000047ab9 */ /* 0x000fe40000000a00 */
[----:B------:R-:W-:-:S04]  /*0f30*/  ISETP.NE.U32.AND P0, PT, RZ, UR4, PT ;  /* 0x00000004ff007c0c */ /* 0x000fc8000bf05070 */
[----:B------:R-:W-:-:S13]  /*0f40*/  ISETP.NE.AND.EX P0, PT, RZ, UR5, PT, P0 ;  /* 0x00000005ff007c0c */ /* 0x000fda000bf05300 */
[----:B------:R-:W-:Y:S05]  /*0f50*/  @!P0 BRA `(.L_x_11) ;  /* 0x00000000001c8947 */ /* 0x000fea0003800000 */
[----:B0-----:R-:W0:Y:S02]  /*0f60*/  LDC.64 R4, c[0x0][0x5a0] ;  /* 0x00016800ff047b82 */ /* 0x001e240000000a00 */
[----:B0-----:R-:W2:Y:S02]  /*0f70*/  LDG.E.64 R4, desc[UR38][R4.64] ;  /* 0x0000002604047981 */ /* 0x001ea4000c1e1b00 */
[----:B--2---:R-:W-:-:S04]  /*0f80*/  ISETP.NE.U32.AND P0, PT, R4, RZ, PT ;  /* 0x000000ff0400720c */ /* 0x004fc80003f05070 */
[----:B------:R-:W-:-:S13]  /*0f90*/  ISETP.NE.AND.EX P0, PT, R5, RZ, PT, P0 ;  /* 0x000000ff0500720c */ /* 0x000fda0003f05300 */
[----:B------:R-:W-:Y:S05]  /*0fa0*/  @!P0 BRA `(.L_x_11) ;  /* 0x0000000000088947 */ /* 0x000fea0003800000 */
[----:B-1----:R0:W5:Y:S01]  /*0fb0*/  LD.E R33, desc[UR38][R4.64] ;  /* 0x0000002604217980 */ /* 0x002162000c101900 */
[----:B------:R-:W-:Y:S05]  /*0fc0*/  BRA `(.L_x_12) ;  /* 0x0000000000247947 */ /* 0x000fea0003800000 */
.L_x_11:
[----:B------:R-:W-:Y:S02]  /*0fd0*/  ULDC.64 UR4, c[0x0][0x590] ;  /* 0x0001640000047ab9 */ /* 0x000fe40000000a00 */
[----:B------:R-:W-:-:S04]  /*0fe0*/  ISETP.NE.U32.AND P0, PT, RZ, UR4, PT ;  /* 0x00000004ff007c0c */ /* 0x000fc8000bf05070 */
[----:B------:R-:W-:-:S13]  /*0ff0*/  ISETP.NE.AND.EX P0, PT, RZ, UR5, PT, P0 ;  /* 0x00000005ff007c0c */ /* 0x000fda000bf05300 */
[----:B------:R-:W-:Y:S05]  /*1000*/  @!P0 BRA `(.L_x_13) ;  /* 0x00000000000c8947 */ /* 0x000fea0003800000 */
[----:B0-----:R-:W1:Y:S02]  /*1010*/  LDC.64 R4, c[0x0][0x590] ;  /* 0x00016400ff047b82 */ /* 0x001e640000000a00 */
[----:B-1----:R1:W5:Y:S01]  /*1020*/  LDG.E R33, desc[UR38][R4.64] ;  /* 0x0000002604217981 */ /* 0x002362000c1e1900 */
[----:B------:R-:W-:Y:S05]  /*1030*/  BRA `(.L_x_12) ;  /* 0x0000000000087947 */ /* 0x000fea0003800000 */
.L_x_13:
[----:B------:R-:W-:Y:S02]  /*1040*/  ULDC UR4, c[0x0][0x584] ;  /* 0x0001610000047ab9 */ /* 0x000fe40000000800 */
[----:B-1----:R-:W-:-:S07]  /*1050*/  IMAD.U32 R33, RZ, RZ, UR4 ;  /* 0x00000004ff217e24 */ /* 0x002fce000f8e00ff */
.L_x_12:
[----:B------:R-:W-:-:S13]  /*1060*/  LOP3.LUT P0, RZ, R0, 0xff, RZ, 0xc0, !PT ;  /* 0x000000ff00ff7812 */ /* 0x000fda000780c0ff */
[----:B------:R-:W-:Y:S05]  /*1070*/  @!P0 EXIT ;  /* 0x000000000000894d */ /* 0x000fea0003800000 */
[----:B------:R-:W2:Y:S01]  /*1080*/  LDC R35, c[0x0][0x658] ;  /* 0x00019600ff237b82 */ /* 0x000ea20000000800 */
[----:B------:R-:W-:Y:S01]  /*1090*/  ULDC.64 UR6, c[0x0][0x288] ;  /* 0x0000a20000067ab9 */ /* 0x000fe20000000a00 */
[----:B------:R-:W-:Y:S01]  /*10a0*/  LOP3.LUT R7, R7, 0x1, RZ, 0xc0, !PT ;  /* 0x0000000107077812 */ /* 0x000fe200078ec0ff */
[----:B------:R-:W-:Y:S01]  /*10b0*/  UIADD3 UR4, UR7, 0x3f, URZ ;  /* 0x0000003f07047890 */ /* 0x000fe2000fffe03f */
[----:B------:R-:W-:Y:S01]  /*10c0*/  SHF.R.U32.HI R0, RZ, 0x2, R2 ;  /* 0x00000002ff007819 */ /* 0x000fe20000011602 */
[----:B01----:R-:W-:Y:S01]  /*10d0*/  IMAD.MOV.U32 R4, RZ, RZ, -0x1 ;  /* 0xffffffffff047424 */ /* 0x003fe200078e00ff */
[----:B------:R-:W-:Y:S01]  /*10e0*/  SHF.R.U32.HI R3, RZ, 0x1, R3 ;  /* 0x00000001ff037819 */ /* 0x000fe20000011603 */
[----:B------:R-:W-:Y:S01]  /*10f0*/  USHF.R.S32.HI UR5, URZ, 0x1f, UR4 ;  /* 0x0000001f3f057899 */ /* 0x000fe20008011404 */
[----:B------:R-:W-:Y:S01]  /*1100*/  IMAD.SHL.U32 R9, R7, 0x40, RZ ;  /* 0x0000004007097824 */ /* 0x000fe200078e00ff */
[----:B------:R-:W-:Y:S01]  /*1110*/  LOP3.LUT R0, R0, 0x7, RZ, 0xc0, !PT ;  /* 0x0000000700007812 */ /* 0x000fe200078ec0ff */
[----:B------:R-:W-:Y:S01]  /*1120*/  IMAD.MOV.U32 R6, RZ, RZ, 0x1 ;  /* 0x00000001ff067424 */ /* 0x000fe200078e00ff */
[----:B------:R-:W-:Y:S01]  /*1130*/  ULEA.HI UR5, UR5, UR4, URZ, 0x6 ;  /* 0x0000000405057291 */ /* 0x000fe2000f8f303f */
[----:B------:R-:W-:Y:S01]  /*1140*/  LOP3.LUT R3, R3, 0x30, RZ, 0xc0, !PT ;  /* 0x0000003003037812 */ /* 0x000fe200078ec0ff */
[----:B------:R-:W-:Y:S01]  /*1150*/  IMAD.U32 R5, RZ, RZ, UR6 ;  /* 0x00000006ff057e24 */ /* 0x000fe2000f8e00ff */
[--C-:B------:R-:W-:Y:S01]  /*1160*/  LOP3.LUT R22, R9, 0x40, R0.reuse, 0xe2, !PT ;  /* 0x0000004009167812 */ /* 0x100fe200078ee200 */
[----:B------:R-:W-:Y:S01]  /*1170*/  USHF.R.S32.HI UR43, URZ, 0x6, UR5 ;  /* 0x000000063f2b7899 */ /* 0x000fe20008011405 */
[-C--:B------:R-:W-:Y:S01]  /*1180*/  IADD3 R0, RZ, -R3.reuse, -R0 ;  /* 0x80000003ff007210 */ /* 0x080fe20007ffe800 */
[----:B------:R-:W-:Y:S01]  /*1190*/  ULDC UR4, c[0x0][0x284] ;  /* 0x0000a10000047ab9 */ /* 0x000fe20000000800 */
[C---:B------:R-:W-:Y:S01]  /*11a0*/  LOP3.LUT R34, R2.reuse, 0x3, RZ, 0xc0, !PT ;  /* 0x0000000302227812 */ /* 0x040fe200078ec0ff */
[----:B------:R-:W-:Y:S01]  /*11b0*/  UISETP.LT.AND UP0, UPT, UR43, 0x1, UPT ;  /* 0x000000012b00788c */ /* 0x000fe2000bf01270 */
[----:B------:R-:W-:Y:S01]  /*11c0*/  LOP3.LUT R37, R2, 0x80, RZ, 0xc0, !PT ;  /* 0x0000008002257812 */ /* 0x000fe200078ec0ff */
[----:B------:R-:W-:Y:S01]  /*11d0*/  IMAD R0, R7, -0x40, R0 ;  /* 0xffffffc007007824 */ /* 0x000fe200078e0200 */
[----:B------:R-:W-:Y:S01]  /*11e0*/  LOP3.LUT R22, R22, R3, RZ, 0xfc, !PT ;  /* 0x0000000316167212 */ /* 0x000fe200078efcff */
[----:B------:R-:W-:Y:S01]  /*11f0*/  USEL UR44, UR43, 0x1, UP0 ;  /* 0x000000012b2c7887 */ /* 0x000fe20008000000 */
[-C--:B--2---:R-:W-:Y:S01]  /*1200*/  SHF.L.U32 R4, R4, R35.reuse, RZ ;  /* 0x0000002304047219 */ /* 0x084fe200000006ff */
[----:B------:R-:W-:Y:S01]  /*1210*/  IMAD R34, R34, -0x2, R5 ;  /* 0xfffffffe22227824 */ /* 0x000fe200078e0205 */
[----:B------:R-:W-:Y:S01]  /*1220*/  SHF.L.U32 R35, R6, R35, RZ ;  /* 0x0000002306237219 */ /* 0x000fe200000006ff */
[----:B------:R-:W-:Y:S01]  /*1230*/  IMAD.SHL.U32 R36, R2, 0x2, RZ ;  /* 0x0000000202247824 */ /* 0x000fe200078e00ff */
[----:B------:R-:W-:Y:S01]  /*1240*/  LOP3.LUT R52, R18, 0x1, RZ, 0xfc, !PT ;  /* 0x0000000112347812 */ /* 0x000fe200078efcff */
[----:B------:R-:W-:Y:S01]  /*1250*/  VIADD R39, R0, UR4 ;  /* 0x0000000400277c36 */ /* 0x000fe20008000000 */
[----:B------:R-:W-:Y:S01]  /*1260*/  SHF.R.U32.HI R37, RZ, 0x7, R37 ;  /* 0x00000007ff257819 */ /* 0x000fe20000011625 */
[----:B------:R-:W-:Y:S01]  /*1270*/  IMAD.MOV.U32 R23, RZ, RZ, RZ ;  /* 0x000000ffff177224 */ /* 0x000fe200078e00ff */
[----:B------:R-:W-:Y:S01]  /*1280*/  LOP3.LUT R38, RZ, R4, RZ, 0x33, !PT ;  /* 0x00000004ff267212 */ /* 0x000fe200078e33ff */
[----:B------:R-:W-:Y:S01]  /*1290*/  UIADD3 UR44, UR43, -UR44, URZ ;  /* 0x8000002c2b2c7290 */ /* 0x000fe2000fffe03f */
[----:B------:R-:W-:Y:S01]  /*12a0*/  UMOV UR40, URZ ;  /* 0x0000003f00287c82 */ /* 0x000fe20008000000 */
[----:B------:R-:W-:-:S10]  /*12b0*/  UMOV UR41, URZ ;  /* 0x0000003f00297c82 */ /* 0x000fd40008000000 */
.L_x_49:
[----:B------:R-:W0:Y:S01]  /*12c0*/  SHFL.IDX PT, R0, R37, RZ, 0x1f ;  /* 0x00001fff25007589 */ /* 0x000e2200000e0000 */
[----:B------:R-:W1:Y:S01]  /*12d0*/  S2UR UR7, SR_CgaCtaId ;  /* 0x00000000000779c3 */ /* 0x000e620000008800 */
[----:B------:R-:W-:Y:S01]  /*12e0*/  UMOV UR6, 0x400 ;  /* 0x0000040000067882 */ /* 0x000fe20000000000 */
[----:B0-----:R-:W-:Y:S01]  /*12f0*/  R2UR UR4, R0 ;  /* 0x00000000000472ca */ /* 0x001fe200000e0000 */
[----:B-1----:R-:W-:-:S12]  /*1300*/  ULEA UR46, UR7, UR6, 0x18 ;  /* 0x00000006072e7291 */ /* 0x002fd8000f8ec03f */
[----:B------:R-:W-:-:S04]  /*1310*/  ULEA.HI UR5, UR4, UR4, URZ, 0x1 ;  /* 0x0000000404057291 */ /* 0x000fc8000f8f083f */
[----:B------:R-:W-:-:S04]  /*1320*/  ULOP3.LUT UR5, UR5, 0xffffe, URZ, 0xc0, !UPT ;  /* 0x000ffffe05057892 */ /* 0x000fc8000f8ec03f */
[----:B------:R-:W-:-:S03]  /*1330*/  UIADD3 UR5, UR4, -UR5, URZ ;  /* 0x8000000504057290 */ /* 0x000fc6000fffe03f */
[----:B------:R-:W-:Y:S01]  /*1340*/  ULDC UR4, c[0x0][0x28c] ;  /* 0x0000a30000047ab9 */ /* 0x000fe20000000800 */
[----:B------:R-:W-:Y:S01]  /*1350*/  ULEA UR5, UR5, UR46, 0xc ;  /* 0x0000002e05057291 */ /* 0x000fe2000f8e603f */
[----:B------:R-:W-:-:S03]  /*1360*/  ISETP.LT.AND P0, PT, RZ, UR4, PT ;  /* 0x00000004ff007c0c */ /* 0x000fc6000bf01270 */
[----:B------:R-:W-:-:S04]  /*1370*/  UIADD3 UR5, UR5, 0x180, URZ ;  /* 0x0000018005057890 */ /* 0x000fc8000fffe03f */
[----:B------:R-:W-:-:S04]  /*1380*/  USHF.R.U32.HI UR5, URZ, 0x4, UR5 ;  /* 0x000000043f057899 */ /* 0x000fc80008011605 */
[----:B------:R-:W-:-:S04]  /*1390*/  ULOP3.LUT UR5, UR5, 0x3fff, URZ, 0xc0, !UPT ;  /* 0x00003fff05057892 */ /* 0x000fc8000f8ec03f */
[----:B------:R-:W-:Y:S01]  /*13a0*/  ULOP3.LUT UR45, UR5, 0x10000, URZ, 0xfc, !UPT ;  /* 0x00010000052d7892 */ /* 0x000fe2000f8efc3f */
[----:B------:R-:W-:Y:S11]  /*13b0*/  @P0 BRA `(.L_x_14) ;  /* 0x0000000000400947 */ /* 0x000ff60003800000 */
[----:B------:R-:W-:Y:S01]  /*13c0*/  MOV R0, 0x0 ;  /* 0x0000000000007802 */ /* 0x000fe20000000f00 */
[----:B------:R-:W-:Y:S01]  /*13d0*/  ULDC.64 UR4, c[0x4][0x68] ;  /* 0x01001a0000047ab9 */ /* 0x000fe20000000a00 */
[----:B------:R-:W-:Y:S01]  /*13e0*/  ULDC.64 UR6, c[0x4][0x8] ;  /* 0x0100020000067ab9 */ /* 0x000fe20000000a00 */
[----:B------:R-:W-:Y:S01]  /*13f0*/  IMAD.U32 R4, RZ, RZ, UR4 ;  /* 0x00000004ff047e24 */ /* 0x000fe2000f8e00ff */
[----:B------:R0:W1:Y:S01]  /*1400*/  LDC.64 R2, c[0x4][R0] ;  /* 0x0100000000027b82 */ /* 0x0000620000000a00 */
[----:B------:R-:W-:Y:S01]  /*1410*/  IMAD.U32 R5, RZ, RZ, UR5 ;  /* 0x00000005ff057e24 */ /* 0x000fe2000f8e00ff */
[----:B------:R-:W-:Y:S01]  /*1420*/  ULDC.64 UR4, c[0x4][0x70] ;  /* 0x01001c0000047ab9 */ /* 0x000fe20000000a00 */
[----:B------:R-:W-:Y:S02]  /*1430*/  IMAD.U32 R10, RZ, RZ, UR6 ;  /* 0x00000006ff0a7e24 */ /* 0x000fe4000f8e00ff */
[----:B------:R-:W-:Y:S02]  /*1440*/  IMAD.U32 R6, RZ, RZ, UR4 ;  /* 0x00000004ff067e24 */ /* 0x000fe4000f8e00ff */
[----:B------:R-:W-:-:S02]  /*1450*/  IMAD.U32 R7, RZ, RZ, UR5 ;  /* 0x00000005ff077e24 */ /* 0x000fc4000f8e00ff */
[----:B------:R-:W-:Y:S02]  /*1460*/  IMAD.U32 R11, RZ, RZ, UR7 ;  /* 0x00000007ff0b7e24 */ /* 0x000fe4000f8e00ff */
[----:B------:R-:W-:Y:S02]  /*1470*/  IMAD.MOV.U32 R8, RZ, RZ, 0x1e1 ;  /* 0x000001e1ff087424 */ /* 0x000fe400078e00ff */
[----:B------:R-:W-:Y:S02]  /*1480*/  IMAD.MOV.U32 R12, RZ, RZ, 0x1 ;  /* 0x00000001ff0c7424 */ /* 0x000fe400078e00ff */
[----:B0-----:R-:W-:-:S07]  /*1490*/  IMAD.MOV.U32 R13, RZ, RZ, RZ ;  /* 0x000000ffff0d7224 */ /* 0x001fce00078e00ff */
[----:B------:R-:W-:-:S07]  /*14a0*/  LEPC R20, `(.L_x_14) ;  /* 0x000000001014794e */ /* 0x000fce0000000000 */
[----:B-1---5:R-:W-:Y:S05]  /*14b0*/  CALL.ABS.NOINC R2 ;  /* 0x0000000002007343 */ /* 0x022fea0003c00000 */
.L_x_14:
[----:B------:R-:W-:-:S13]  /*14c0*/  ISETP.NE.AND P0, PT, R52, 0x3, PT ;  /* 0x000000033400780c */ /* 0x000fda0003f05270 */
[----:B------:R-:W-:Y:S05]  /*14d0*/  @!P0 BRA `(.L_x_15) ;  /* 0x0000000000048947 */ /* 0x000fea0003800000 */
[----:B------:R-:W-:Y:S01]  /*14e0*/  BPT.TRAP 0x1 ;  /* 0x000000040000795c */ /* 0x000fe20000300000 */
.L_x_15:
[----:B------:R-:W-:Y:S02]  /*14f0*/  IMAD.U32 R3, RZ, RZ, UR41 ;  /* 0x00000029ff037e24 */ /* 0x000fe4000f8e00ff */
[----:B------:R-:W-:-:S03]  /*1500*/  IMAD.U32 R0, RZ, RZ, UR40 ;  /* 0x00000028ff007e24 */ /* 0x000fc6000f8e00ff */
[----:B------:R-:W-:Y:S02]  /*1510*/  LEA R3, R3, UR46, 0x3 ;  /* 0x0000002e03037c11 */ /* 0x000fe4000f8e18ff */
[----:B------:R-:W-:-:S04]  /*1520*/  SHF.L.U32 R0, R0, 0x1f, RZ ;  /* 0x0000001f00007819 */ /* 0x000fc800000006ff */
[----:B------:R0:W1:Y:S01]  /*1530*/  SYNCS.PHASECHK.TRANS64.TRYWAIT P1, [R3+URZ], R0 ;  /* 0x00000000030075a7 */ /* 0x000062000802017f */
[----:B------:R-:W-:Y:S05]  /*1540*/  @!P0 BRA `(.L_x_16) ;  /* 0x0000000000048947 */ /* 0x000fea0003800000 */
[----:B------:R-:W-:Y:S01]  /*1550*/  BPT.TRAP 0x1 ;  /* 0x000000040000795c */ /* 0x000fe20000300000 */
.L_x_16:
[----:B------:R-:W-:-:S05]  /*1560*/  IMAD.U32 R2, RZ, RZ, UR44 ;  /* 0x0000002cff027e24 */ /* 0x000fca000f8e00ff */
[----:B------:R-:W-:Y:S01]  /*1570*/  ISETP.GE.AND P2, PT, R2, 0x1, PT ;  /* 0x000000010200780c */ /* 0x000fe20003f46270 */
[----:B-1----:R-:W-:-:S12]  /*1580*/  @P1 BRA `(.L_x_17) ;  /* 0x0000000000081947 */ /* 0x002fd80003800000 */
[----:B------:R-:W1:Y:S02]  /*1590*/  SYNCS.PHASECHK.TRANS64.TRYWAIT P1, [R3+URZ], R0 ;  /* 0x00000000030075a7 */ /* 0x000e64000802017f */
[----:B-1----:R-:W-:Y:S05]  /*15a0*/  @!P1 BRA `(.L_x_18) ;  /* 0x0000003400589947 */ /* 0x002fea0003800000 */
.L_x_17:
[----:B------:R-:W-:Y:S05]  /*15b0*/  WARPSYNC.ALL ;  /* 0x0000000000007948 */ /* 0x000fea0003800000 */
[----:B------:R-:W-:Y:S01]  /*15c0*/  UIADD3 UR4, UR46, 0x34180, URZ ;  /* 0x000341802e047890 */ /* 0x000fe2000fffe03f */
[----:B------:R-:W-:Y:S01]  /*15d0*/  WARPGROUP.ARRIVE ;  /* 0x00000000000079c5 */ /* 0x000fe20000000000 */
[----:B------:R-:W-:Y:S02]  /*15e0*/  ULEA UR10, UR41, UR45, 0xa ;  /* 0x0000002d290a7291 */ /* 0x000fe4000f8e503f */
[----:B------:R-:W-:Y:S01]  /*15f0*/  USHF.R.U32.HI UR4, URZ, 0x4, UR4 ;  /* 0x000000043f047899 */ /* 0x000fe20008011604 */
[----:B------:R-:W-:Y:S01]  /*1600*/  UMOV UR5, 0x80000020 ;  /* 0x8000002000057882 */ /* 0x000fe20000000000 */
[----:B------:R-:W-:-:S02]  /*1610*/  UMOV UR7, 0x80000000 ;  /* 0x8000000000077882 */ /* 0x000fc40000000000 */
[----:B------:R-:W-:Y:S02]  /*1620*/  ULOP3.LUT UR4, UR4, 0x3fff, URZ, 0xc0, !UPT ;  /* 0x00003fff04047892 */ /* 0x000fe4000f8ec03f */
[----:B------:R-:W-:Y:S02]  /*1630*/  UIADD3 UR11, UR10, 0x200, URZ ;  /* 0x000002000a0b7890 */ /* 0x000fe4000fffe03f */
[----:B------:R-:W-:-:S03]  /*1640*/  ULOP3.LUT UR8, UR4, 0x10000, URZ, 0xfc, !UPT ;  /* 0x0001000004087892 */ /* 0x000fc6000f8efc3f */
[----:B------:R-:W-:Y:S01]  /*1650*/  UMOV UR4, UR10 ;  /* 0x0000000a00047c82 */ /* 0x000fe20008000000 */
[----:B------:R-:W-:-:S07]  /*1660*/  ULEA UR9, UR41, UR8, 0x5 ;  /* 0x0000000829097291 */ /* 0x000fce000f8e283f */
[----:B------:R-:W-:Y:S02]  /*1670*/  UMOV UR6, UR9 ;  /* 0x0000000900067c82 */ /* 0x000fe40008000000 */
[----:B------:R-:W-:Y:S01]  /*1680*/  IGMMA.64x8x32.S8.S8 R28, gdesc[UR4], RZ, !UPT, gsb0 ;  /* 0x00000000041c79f1 */ /* 0x000fe2000c0410ff */
[----:B------:R-:W-:Y:S01]  /*1690*/  UMOV UR4, UR11 ;  /* 0x0000000b00047c82 */ /* 0x000fe20008000000 */
[----:B------:R-:W-:Y:S01]  /*16a0*/  UMOV UR5, 0x80000020 ;  /* 0x8000002000057882 */ /* 0x000fe20000000000 */
[----:B------:R-:W-:Y:S02]  /*16b0*/  WARPGROUP.DEPBAR.LE gsb0, 0x0 ;  /* 0x00008000000079c5 */ /* 0x000fe40000010000 */
[----:B------:R-:W-:-:S06]  /*16c0*/  WARPGROUP.ARRIVE ;  /* 0x00000000000079c5 */ /* 0x000fcc0000000000 */
[----:B------:R-:W-:Y:S01]  /*16d0*/  IGMMA.64x8x32.S8.S8 R24, gdesc[UR4], RZ, !UPT, gsb0 ;  /* 0x00000000041879f1 */ /* 0x000fe2000c0410ff */
[----:B------:R-:W-:Y:S02]  /*16e0*/  UIADD3 UR4, UR10, 0x2, URZ ;  /* 0x000000020a047890 */ /* 0x000fe4000fffe03f */
[----:B------:R-:W-:Y:S01]  /*16f0*/  UIADD3 UR6, UR9, 0x2, URZ ;  /* 0x0000000209067890 */ /* 0x000fe2000fffe03f */
[----:B------:R-:W-:Y:S01]  /*1700*/  UMOV UR5, 0x80000020 ;  /* 0x8000002000057882 */ /* 0x000fe20000000000 */
[----:B------:R-:W-:Y:S01]  /*1710*/  UMOV UR7, 0x80000000 ;  /* 0x8000000000077882 */ /* 0x000fe20000000000 */
[----:B------:R-:W-:Y:S01]  /*1720*/  UIADD3 UR10, UR10, 0x202, URZ ;  /* 0x000002020a0a7890 */ /* 0x000fe2000fffe03f */
[----:B------:R-:W-:Y:S02]  /*1730*/  WARPGROUP.DEPBAR.LE gsb0, 0x0 ;  /* 0x00008000000079c5 */ /* 0x000fe40000010000 */
[----:B------:R-:W-:-:S06]  /*1740*/  WARPGROUP.ARRIVE ;  /* 0x00000000000079c5 */ /* 0x000fcc0000000000 */
[----:B------:R-:W-:Y:S01]  /*1750*/  IGMMA.64x8x32.S8.S8 R28, gdesc[UR4], R28, gsb0 ;  /* 0x00000000041c79f1 */ /* 0x000fe2000804101c */
[----:B------:R-:W-:Y:S01]  /*1760*/  UMOV UR4, UR10 ;  /* 0x0000000a00047c82 */ /* 0x000fe20008000000 */
[----:B------:R-:W-:Y:S01]  /*1770*/  UMOV UR5, 0x80000020 ;  /* 0x8000002000057882 */ /* 0x000fe20000000000 */
[----:B------:R-:W-:Y:S02]  /*1780*/  WARPGROUP.DEPBAR.LE gsb0, 0x0 ;  /* 0x00008000000079c5 */ /* 0x000fe40000010000 */
[----:B------:R-:W-:-:S06]  /*1790*/  WARPGROUP.ARRIVE ;  /* 0x00000000000079c5 */ /* 0x000fcc0000000000 */
[----:B------:R-:W-:Y:S03]  /*17a0*/  IGMMA.64x8x32.S8.S8 R24, gdesc[UR4], R24, gsb0 ;  /* 0x00000000041879f1 */ /* 0x000fe60008041018 */
[----:B------:R-:W-:Y:S02]  /*17b0*/  WARPGROUP.DEPBAR.LE gsb0, 0x0 ;  /* 0x00008000000079c5 */ /* 0x000fe40000010000 */
[----:B------:R-:W-:Y:S05]  /*17c0*/  @!P2 BRA `(.L_x_19) ;  /* 0x000000040014a947 */ /* 0x000fea0003800000 */
[----:B------:R-:W-:Y:S01]  /*17d0*/  UIADD3 UR4, UR41, 0x1, URZ ;  /* 0x0000000129047890 */ /* 0x000fe2000fffe03f */
[----:B01----:R-:W-:Y:S01]  /*17e0*/  IMAD.U32 R0, RZ, RZ, UR44 ;  /* 0x0000002cff007e24 */ /* 0x003fe2000f8e00ff */
[----:B------:R-:W-:Y:S02]  /*17f0*/  UMOV UR10, UR41 ;  /* 0x00000029000a7c82 */ /* 0x000fe40008000000 */
[----:B------:R-:W-:-:S04]  /*1800*/  UISETP.NE.AND UP0, UPT, UR4, 0xd, UPT ;  /* 0x0000000d0400788c */ /* 0x000fc8000bf05270 */
[----:B------:R-:W-:Y:S02]  /*1810*/  USEL UR5, URZ, 0x1, UP0 ;  /* 0x000000013f057887 */ /* 0x000fe40008000000 */
[----:B------:R-:W-:Y:S02]  /*1820*/  USEL UR9, UR4, URZ, UP0 ;  /* 0x0000003f04097287 */ /* 0x000fe40008000000 */
[----:B------:R-:W-:-:S06]  /*1830*/  ULOP3.LUT UR5, UR40, UR5, URZ, 0x3c, !UPT ;  /* 0x0000000528057292 */ /* 0x000fcc000f8e3c3f */
[----:B------:R-:W-:-:S07]  /*1840*/  IMAD.U32 R4, RZ, RZ, UR5 ;  /* 0x00000005ff047e24 */ /* 0x000fce000f8e00ff */
.L_x_26:
[----:B01----:R-:W-:Y:S05]  /*1850*/  @!P0 BRA `(.L_x_20) ;  /* 0x0000000000048947 */ /* 0x003fea0003800000 */
[----:B------:R-:W-:Y:S01]  /*1860*/  BPT.TRAP 0x1 ;  /* 0x000000040000795c */ /* 0x000fe20000300000 */
.L_x_20:
[----:B------:R-:W0:Y:S01]  /*1870*/  S2UR UR5, SR_CgaCtaId ;  /* 0x00000000000579c3 */ /* 0x000e220000008800 */
[----:B------:R-:W-:Y:S01]  /*1880*/  UMOV UR4, 0x400 ;  /* 0x0000040000047882 */ /* 0x000fe20000000000 */
[----:B------:R-:W-:Y:S01]  /*1890*/  SHF.L.U32 R2, R4, 0x1f, RZ ;  /* 0x0000001f04027819 */ /* 0x000fe200000006ff */
[----:B0-----:R-:W-:-:S04]  /*18a0*/  ULEA UR14, UR5, UR4, 0x18 ;  /* 0x00000004050e7291 */ /* 0x001fc8000f8ec03f */
[----:B------:R-:W-:-:S09]  /*18b0*/  ULEA UR4, UR9, UR14, 0x3 ;  /* 0x0000000e09047291 */ /* 0x000fd2000f8e183f */
[----:B------:R0:W1:Y:S01]  /*18c0*/  SYNCS.PHASECHK.TRANS64.TRYWAIT P1, [UR4], R2 ;  /* 0x00000002ff0075a7 */ /* 0x0000620008020144 */
[----:B------:R-:W-:Y:S05]  /*18d0*/  @!P0 BRA `(.L_x_21) ;  /* 0x0000000000048947 */ /* 0x000fea0003800000 */
[----:B------:R-:W-:Y:S01]  /*18e0*/  BPT.TRAP 0x1 ;  /* 0x000000040000795c */ /* 0x000fe20000300000 */
.L_x_21:
[----:B-1----:R-:W-:Y:S05]  /*18f0*/  @P1 BRA `(.L_x_22) ;  /* 0x0000000000081947 */ /* 0x002fea0003800000 */
[----:B------:R-:W1:Y:S02]  /*1900*/  SYNCS.PHASECHK.TRANS64.TRYWAIT P1, [UR4], R2 ;  /* 0x00000002ff0075a7 */ /* 0x000e640008020144 */
[----:B-1----:R-:W-:Y:S05]  /*1910*/  @!P1 BRA `(.L_x_23) ;  /* 0x0000003000909947 */ /* 0x002fea0003800000 */
.L_x_22:
[----:B------:R-:W-:Y:S01]  /*1920*/  ULEA UR11, UR9, UR8, 0x5 ;  /* 0x00000008090b7291 */ /* 0x000fe2000f8e283f */
[----:B------:R-:W-:Y:S01]  /*1930*/  WARPGROUP.ARRIVE ;  /* 0x00000000000079c5 */ /* 0x000fe20000000000 */
[----:B------:R-:W-:Y:S01]  /*1940*/  ULEA UR12, UR9, UR45, 0xa ;  /* 0x0000002d090c7291 */ /* 0x000fe2000f8e503f */
[----:B------:R-:W-:Y:S01]  /*1950*/  UMOV UR7, 0x80000000 ;  /* 0x8000000000077882 */ /* 0x000fe20000000000 */
[----:B------:R-:W-:Y:S02]  /*1960*/  UMOV UR5, 0x80000020 ;  /* 0x8000002000057882 */ /* 0x000fe40000000000 */
[----:B------:R-:W-:Y:S01]  /*1970*/  UIADD3 UR13, UR12, 0x200, URZ ;  /* 0x000002000c0d7890 */ /* 0x000fe2000fffe03f */
[----:B------:R-:W-:Y:S02]  /*1980*/  UMOV UR6, UR11 ;  /* 0x0000000b00067c82 */ /* 0x000fe40008000000 */
[----:B------:R-:W-:Y:S02]  /*1990*/  UMOV UR4, UR12 ;  /* 0x0000000c00047c82 */ /* 0x000fe40008000000 */
[----:B------:R-:W-:Y:S01]  /*19a0*/  IGMMA.64x8x32.S8.S8 R28, gdesc[UR4], R28, gsb0 ;  /* 0x00000000041c79f1 */ /* 0x000fe2000804101c */
[----:B------:R-:W-:Y:S01]  /*19b0*/  UMOV UR5, 0x80000020 ;  /* 0x8000002000057882 */ /* 0x000fe20000000000 */
[----:B------:R-:W-:Y:S01]  /*19c0*/  UMOV UR4, UR13 ;  /* 0x0000000d00047c82 */ /* 0x000fe20008000000 */
[----:B------:R-:W-:-:S02]  /*19d0*/  WARPGROUP.DEPBAR.LE gsb0, 0x0 ;  /* 0x00008000000079c5 */ /* 0x000fc40000010000 */
[----:B------:R-:W-:-:S06]  /*19e0*/  WARPGROUP.ARRIVE ;  /* 0x00000000000079c5 */ /* 0x000fcc0000000000 */
[----:B------:R-:W-:Y:S01]  /*19f0*/  IGMMA.64x8x32.S8.S8 R24, gdesc[UR4], R24, gsb0 ;  /* 0x00000000041879f1 */ /* 0x000fe20008041018 */
        /* <DEDUP_REMOVED lines=15> */
[----:B------:R-:W-:Y:S01]  /*1af0*/  BPT.TRAP 0x1 ;  /* 0x000000040000795c */ /* 0x000fe20000300000 */
.L_x_24:
[----:B------:R-:W-:Y:S01]  /*1b00*/  ULEA UR4, UR10, UR14, 0x3 ;  /* 0x0000000e0a047291 */ /* 0x000fe2000f8e183f */
[----:B------:R-:W-:-:S03]  /*1b10*/  ISETP.GT.U32.AND P1, PT, R18, 0x1, PT ;  /* 0x000000011200780c */ /* 0x000fc60003f24070 */
[----:B------:R-:W-:-:S04]  /*1b20*/  UIADD3 UR4, UR4, 0x68, URZ ;  /* 0x0000006804047890 */ /* 0x000fc8000fffe03f */
[----:B------:R-:W-:-:S09]  /*1b30*/  UPRMT UR4, URZ, 0x654, UR4 ;  /* 0x000006543f047896 */ /* 0x000fd20008000004 */
[----:B------:R-:W-:Y:S01]  /*1b40*/  SYNCS.ARRIVE.TRANS64.RED.A1T0 RZ, [UR4], RZ ;  /* 0x000000ffffff79a7 */ /* 0x000fe20008100404 */
[----:B------:R-:W-:Y:S05]  /*1b50*/  @P1 BRA `(.L_x_25) ;  /* 0x0000000000041947 */ /* 0x000fea0003800000 */
[----:B------:R-:W-:Y:S01]  /*1b60*/  BPT.TRAP 0x1 ;  /* 0x000000040000795c */ /* 0x000fe20000300000 */
.L_x_25:
[----:B------:R-:W-:Y:S01]  /*1b70*/  UIADD3 UR9, UR9, 0x1, URZ ;  /* 0x0000000109097890 */ /* 0x000fe2000fffe03f */
[C---:B------:R-:W-:Y:S01]  /*1b80*/  ISETP.GT.AND P1, PT, R0.reuse, 0x1, PT ;  /* 0x000000010000780c */ /* 0x040fe20003f24270 */
[----:B------:R-:W-:Y:S01]  /*1b90*/  UIADD3 UR10, UR10, 0x1, URZ ;  /* 0x000000010a0a7890 */ /* 0x000fe2000fffe03f */
[----:B------:R-:W-:Y:S01]  /*1ba0*/  VIADD R0, R0, 0xffffffff ;  /* 0xffffffff00007836 */ /* 0x000fe20000000000 */
[----:B------:R-:W-:Y:S02]  /*1bb0*/  UISETP.NE.AND UP0, UPT, UR9, 0xd, UPT ;  /* 0x0000000d0900788c */ /* 0x000fe4000bf05270 */
[----:B------:R-:W-:Y:S02]  /*1bc0*/  UISETP.NE.AND UP1, UPT, UR10, 0xd, UPT ;  /* 0x0000000d0a00788c */ /* 0x000fe4000bf25270 */
[----:B------:R-:W-:Y:S02]  /*1bd0*/  USEL UR4, URZ, 0x1, UP0 ;  /* 0x000000013f047887 */ /* 0x000fe40008000000 */
[----:B------:R-:W-:-:S02]  /*1be0*/  USEL UR9, UR9, URZ, UP0 ;  /* 0x0000003f09097287 */ /* 0x000fc40008000000 */
[----:B------:R-:W-:Y:S02]  /*1bf0*/  USEL UR10, UR10, URZ, UP1 ;  /* 0x0000003f0a0a7287 */ /* 0x000fe40008800000 */
[----:B------:R-:W-:Y:S01]  /*1c00*/  LOP3.LUT R4, R4, UR4, RZ, 0x3c, !PT ;  /* 0x0000000404047c12 */ /* 0x000fe2000f8e3cff */
[----:B------:R-:W-:Y:S09]  /*1c10*/  @P1 BRA `(.L_x_26) ;  /* 0xfffffffc000c1947 */ /* 0x000ff2000383ffff */
.L_x_19:
[----:B01----:R-:W0:Y:S02]  /*1c20*/  LDC R0, c[0x0][0x28c] ;  /* 0x0000a300ff007b82 */ /* 0x003e240000000800 */
[----:B0-----:R-:W-:-:S13]  /*1c30*/  ISETP.GE.AND P1, PT, R0, 0x1, PT ;  /* 0x000000010000780c */ /* 0x001fda0003f26270 */
[----:B------:R-:W-:Y:S05]  /*1c40*/  @!P1 BRA `(.L_x_27) ;  /* 0x0000000000409947 */ /* 0x000fea0003800000 */
[----:B------:R-:W-:Y:S05]  /*1c50*/  @!P0 BRA `(.L_x_28) ;  /* 0x0000000000048947 */ /* 0x000fea0003800000 */
[----:B------:R-:W-:Y:S01]  /*1c60*/  BPT.TRAP 0x1 ;  /* 0x000000040000795c */ /* 0x000fe20000300000 */
.L_x_28:
[----:B------:R-:W0:Y:S01]  /*1c70*/  S2UR UR7, SR_CgaCtaId ;  /* 0x00000000000779c3 */ /* 0x000e220000008800 */
[----:B------:R-:W-:Y:S01]  /*1c80*/  UIADD3 UR6, UR44, UR41, URZ ;  /* 0x000000292c067290 */ /* 0x000fe2000fffe03f */
[----:B------:R-:W-:-:S03]  /*1c90*/  ISETP.GT.U32.AND P0, PT, R18, 0x1, PT ;  /* 0x000000011200780c */ /* 0x000fc60003f04070 */
[----:B------:R-:W-:-:S04]  /*1ca0*/  UIMAD.WIDE.U32 UR4, UR6, 0x4ec4ec4f, URZ ;  /* 0x4ec4ec4f060478a5 */ /* 0x000fc8000f8e003f */
[----:B------:R-:W-:-:S03]  /*1cb0*/  USHF.R.U32.HI UR4, URZ, 0x2, UR5 ;  /* 0x000000023f047899 */ /* 0x000fc60008011605 */
[----:B------:R-:W-:Y:S01]  /*1cc0*/  UMOV UR5, 0x400 ;  /* 0x0000040000057882 */ /* 0x000fe20000000000 */
[----:B------:R-:W-:Y:S02]  /*1cd0*/  UIMAD UR6, UR4, -0xd, UR6 ;  /* 0xfffffff3040678a4 */ /* 0x000fe4000f8e0206 */
[----:B0-----:R-:W-:-:S04]  /*1ce0*/  ULEA UR5, UR7, UR5, 0x18 ;  /* 0x0000000507057291 */ /* 0x001fc8000f8ec03f */
[----:B------:R-:W-:-:S04]  /*1cf0*/  ULEA UR6, UR6, UR5, 0x3 ;  /* 0x0000000506067291 */ /* 0x000fc8000f8e183f */
[----:B------:R-:W-:-:S04]  /*1d00*/  UIADD3 UR6, UR6, 0x68, URZ ;  /* 0x0000006806067890 */ /* 0x000fc8000fffe03f */
[----:B------:R-:W-:-:S09]  /*1d10*/  UPRMT UR6, URZ, 0x654, UR6 ;  /* 0x000006543f067896 */ /* 0x000fd20008000006 */
[----:B------:R-:W-:Y:S01]  /*1d20*/  SYNCS.ARRIVE.TRANS64.RED.A1T0 RZ, [UR6], RZ ;  /* 0x000000ffffff79a7 */ /* 0x000fe20008100406 */
[----:B------:R-:W-:Y:S05]  /*1d30*/  @P0 BRA `(.L_x_27) ;  /* 0x0000000000040947 */ /* 0x000fea0003800000 */
[----:B------:R-:W-:Y:S01]  /*1d40*/  BPT.TRAP 0x1 ;  /* 0x000000040000795c */ /* 0x000fe20000300000 */
.L_x_27:
[----:B------:R-:W-:Y:S01]  /*1d50*/  IMAD.SHL.U32 R3, R43, 0x8, RZ ;  /* 0x000000082b037824 */ /* 0x000fe200078e00ff */
[----:B------:R-:W-:Y:S01]  /*1d60*/  UIADD3 UR41, UR43, UR41, URZ ;  /* 0x000000292b297290 */ /* 0x000fe2000fffe03f */
[----:B------:R-:W-:Y:S01]  /*1d70*/  IMAD.SHL.U32 R12, R41, 0x100, RZ ;  /* 0x00000100290c7824 */ /* 0x000fe200078e00ff */
[----:B------:R-:W-:Y:S01]  /*1d80*/  ULDC UR4, c[0x0][0x288] ;  /* 0x0000a20000047ab9 */ /* 0x000fe20000000800 */
[----:B------:R-:W-:Y:S01]  /*1d90*/  ULDC UR7, c[0x0][0x284] ;  /* 0x0000a10000077ab9 */ /* 0x000fe20000000800 */
[----:B------:R-:W-:Y:S01]  /*1da0*/  UISETP.GT.U32.AND UP0, UPT, UR41, 0xc, UPT ;  /* 0x0000000c2900788c */ /* 0x000fe2000bf04070 */
[C---:B------:R-:W-:Y:S01]  /*1db0*/  ISETP.GE.AND P0, PT, R3.reuse, UR4, PT ;  /* 0x0000000403007c0c */ /* 0x040fe2000bf06270 */
[----:B------:R-:W-:Y:S01]  /*1dc0*/  UISETP.GE.U32.AND UP1, UPT, UR43, 0xd, UPT ;  /* 0x0000000d2b00788c */ /* 0x000fe2000bf26070 */
[----:B------:R-:W-:Y:S01]  /*1dd0*/  SHF.R.S32.HI R14, RZ, 0x1f, R45 ;  /* 0x0000001fff0e7819 */ /* 0x000fe2000001142d */
[----:B------:R-:W-:Y:S01]  /*1de0*/  UISETP.LT.U32.AND UP0, UPT, UR43, 0xd, UP0 ;  /* 0x0000000d2b00788c */ /* 0x000fe20008701070 */
[----:B------:R-:W-:Y:S01]  /*1df0*/  ISETP.GE.OR P0, PT, R12, UR7, P0 ;  /* 0x000000070c007c0c */ /* 0x000fe20008706670 */
[----:B------:R-:W-:Y:S01]  /*1e00*/  UIMAD.WIDE.U32 UR4, UR41, 0x4ec4ec4f, URZ ;  /* 0x4ec4ec4f290478a5 */ /* 0x000fe2000f8e003f */
[----:B------:R-:W-:Y:S01]  /*1e10*/  LOP3.LUT R4, R3, 0x6, R36, 0xf8, !PT ;  /* 0x0000000603047812 */ /* 0x000fe200078ef824 */
[----:B------:R-:W-:Y:S01]  /*1e20*/  USEL UR6, URZ, 0x1, !UP0 ;  /* 0x000000013f067887 */ /* 0x000fe2000c000000 */
[----:B------:R-:W-:-:S02]  /*1e30*/  ULDC.64 UR8, c[0x0][0x5d0] ;  /* 0x0001740000087ab9 */ /* 0x000fc40000000a00 */
[----:B------:R-:W-:Y:S01]  /*1e40*/  SHF.R.S32.HI R5, RZ, 0x1f, R4 ;  /* 0x0000001fff057819 */ /* 0x000fe20000011404 */
[----:B------:R-:W-:Y:S01]  /*1e50*/  IMAD R0, R14, UR8, RZ ;  /* 0x000000080e007c24 */ /* 0x000fe2000f8e02ff */
[----:B------:R-:W-:Y:S02]  /*1e60*/  USHF.R.U32.HI UR4, URZ, 0x2, UR5 ;  /* 0x000000023f047899 */ /* 0x000fe40008011605 */
[----:B------:R-:W-:Y:S01]  /*1e70*/  ULOP3.LUT UR40, UR40, UR6, URZ, 0x3c, !UPT ;  /* 0x0000000628287292 */ /* 0x000fe2000f8e3c3f */
[C---:B------:R-:W-:Y:S01]  /*1e80*/  IMAD R7, R45.reuse, UR9, R0 ;  /* 0x000000092d077c24 */ /* 0x040fe2000f8e0200 */
[----:B------:R-:W-:Y:S01]  /*1e90*/  UIMAD UR41, UR4, -0xd, UR41 ;  /* 0xfffffff3042978a4 */ /* 0x000fe2000f8e0229 */
[----:B------:R-:W-:Y:S01]  /*1ea0*/  IMAD.WIDE.U32 R2, R45, UR8, R4 ;  /* 0x000000082d027c25 */ /* 0x000fe2000f8e0004 */
[----:B------:R-:W-:-:S03]  /*1eb0*/  @UP1 ULOP3.LUT UR40, UR40, 0x1, UR4, 0x78, !UPT ;  /* 0x0000000128281892 */ /* 0x000fc6000f8e7804 */
[----:B------:R-:W-:Y:S02]  /*1ec0*/  IMAD.IADD R7, R3, 0x1, R7 ;  /* 0x0000000103077824 */ /* 0x000fe400078e0207 */
[----:B------:R-:W-:Y:S02]  /*1ed0*/  IMAD.MOV.U32 R0, RZ, RZ, -0x1 ;  /* 0xffffffffff007424 */ /* 0x000fe400078e00ff */
[----:B------:R-:W-:Y:S01]  /*1ee0*/  IMAD.MOV.U32 R6, RZ, RZ, R2 ;  /* 0x000000ffff067224 */ /* 0x000fe200078e0002 */
[----:B------:R-:W-:Y:S06]  /*1ef0*/  @P0 BRA `(.L_x_29) ;  /* 0x0000000800bc0947 */ /* 0x000fec0003800000 */
[----:B------:R-:W0:Y:S01]  /*1f00*/  LDC.64 R46, c[0x0][0x5c8] ;  /* 0x00017200ff2e7b82 */ /* 0x000e220000000a00 */
[----:B------:R-:W-:Y:S01]  /*1f10*/  IMAD.WIDE R2, R41, 0x100, R22 ;  /* 0x0000010029027825 */ /* 0x000fe200078e0216 */
[----:B------:R-:W-:Y:S01]  /*1f20*/  ULDC.64 UR4, c[0x0][0x5c0] ;  /* 0x0001700000047ab9 */ /* 0x000fe20000000a00 */
[----:B------:R-:W-:Y:S02]  /*1f30*/  BSSY B0, `(.L_x_29) ;  /* 0x00000ab000007945 */ /* 0x000fe40003800000 */
[----:B------:R-:W-:Y:S02]  /*1f40*/  IMAD.IADD R44, R39, 0x1, -R12 ;  /* 0x00000001272c7824 */ /* 0x000fe400078e0a0c */
[-C--:B0-----:R-:W-:Y:S02]  /*1f50*/  IMAD R8, R3, R46.reuse, RZ ;  /* 0x0000002e03087224 */ /* 0x081fe400078e02ff */
[----:B------:R-:W-:-:S04]  /*1f60*/  IMAD.WIDE.U32 R6, R2, R46, R6 ;  /* 0x0000002e02067225 */ /* 0x000fc800078e0006 */
[----:B------:R-:W-:Y:S01]  /*1f70*/  IMAD R9, R2, R47, R8 ;  /* 0x0000002f02097224 */ /* 0x000fe200078e0208 */
[----:B------:R-:W-:Y:S01]  /*1f80*/  IADD3 R10, P0, R6, UR4, RZ ;  /* 0x00000004060a7c10 */ /* 0x000fe2000ff1e0ff */
[----:B------:R-:W-:Y:S02]  /*1f90*/  IMAD R13, R47, 0x78, RZ ;  /* 0x000000782f0d7824 */ /* 0x000fe400078e02ff */
[----:B------:R-:W-:Y:S01]  /*1fa0*/  IMAD.IADD R9, R7, 0x1, R9 ;  /* 0x0000000107097824 */ /* 0x000fe200078e0209 */
[----:B------:R-:W-:-:S04]  /*1fb0*/  LEA R8, P1, R46, R10, 0x3 ;  /* 0x0000000a2e087211 */ /* 0x000fc800078218ff */
[----:B------:R-:W-:Y:S02]  /*1fc0*/  IADD3.X R11, R9, UR5, RZ, P0, !PT ;  /* 0x00000005090b7c10 */ /* 0x000fe400087fe4ff */
[----:B-----5:R-:W-:Y:S02]  /*1fd0*/  ISETP.NE.AND P0, PT, R33, RZ, PT ;  /* 0x000000ff2100720c */ /* 0x020fe40003f05270 */
[----:B------:R-:W-:-:S03]  /*1fe0*/  LEA.HI.X R9, R46, R11, R47, 0x3, P1 ;  /* 0x0000000b2e097211 */ /* 0x000fc600008f1c2f */
[----:B------:R-:W-:-:S04]  /*1ff0*/  IMAD.WIDE.U32 R6, R46, 0x78, R8 ;  /* 0x000000782e067825 */ /* 0x000fc800078e0008 */
[----:B------:R-:W-:Y:S02]  /*2000*/  IMAD.IADD R13, R7, 0x1, R13 ;  /* 0x00000001070d7824 */ /* 0x000fe400078e020d */
[----:B------:R-:W-:Y:S02]  /*2010*/  IMAD.MOV.U32 R12, RZ, RZ, R6 ;  /* 0x000000ffff0c7224 */ /* 0x000fe400078e0006 */
[----:B------:R-:W-:Y:S05]  /*2020*/  @!P0 BRA `(.L_x_30) ;  /* 0x0000000400d08947 */ /* 0x000fea0003800000 */
[----:B------:R-:W0:Y:S01]  /*2030*/  LDC.64 R48, c[0x0][0x5b0] ;  /* 0x00016c00ff307b82 */ /* 0x000e220000000a00 */
[----:B------:R-:W-:Y:S01]  /*2040*/  ULDC.64 UR4, c[0x0][0x5b8] ;  /* 0x00016e0000047ab9 */ /* 0x000fe20000000a00 */
[----:B------:R-:W-:Y:S01]  /*2050*/  IMAD R54, R41, -0x100, R39 ;  /* 0xffffff0029367824 */ /* 0x000fe200078e0227 */
[----:B------:R-:W-:Y:S01]  /*2060*/  BSSY B1, `(.L_x_31) ;  /* 0x0000013000017945 */ /* 0x000fe20003800000 */
[----:B------:R-:W-:Y:S02]  /*2070*/  IMAD R6, R14, UR4, RZ ;  /* 0x000000040e067c24 */ /* 0x000fe4000f8e02ff */
[C---:B------:R-:W-:Y:S02]  /*2080*/  IMAD.WIDE.U32 R14, R45.reuse, UR4, R4 ;  /* 0x000000042d0e7c25 */ /* 0x040fe4000f8e0004 */
[----:B------:R-:W1:Y:S02]  /*2090*/  LDC.64 R50, c[0x0][0x5a8] ;  /* 0x00016a00ff327b82 */ /* 0x000e640000000a00 */
[----:B------:R-:W-:-:S02]  /*20a0*/  IMAD R7, R45, UR5, R6 ;  /* 0x000000052d077c24 */ /* 0x000fc4000f8e0206 */
[----:B------:R-:W-:Y:S02]  /*20b0*/  IMAD R45, R43, -0x8, R34 ;  /* 0xfffffff82b2d7824 */ /* 0x000fe400078e0222 */
[----:B------:R-:W-:Y:S02]  /*20c0*/  IMAD.IADD R7, R15, 0x1, R7 ;  /* 0x000000010f077824 */ /* 0x000fe400078e0207 */
[----:B------:R-:W-:Y:S01]  /*20d0*/  IMAD.MOV.U32 R6, RZ, RZ, R14 ;  /* 0x000000ffff067224 */ /* 0x000fe200078e000e */
[----:B------:R-:W-:-:S04]  /*20e0*/  ISETP.GE.AND P2, PT, R45, 0x1, PT ;  /* 0x000000012d00780c */ /* 0x000fc80003f46270 */
[----:B------:R-:W-:Y:S01]  /*20f0*/  ISETP.LT.OR P1, PT, R54, 0x1, !P2 ;  /* 0x000000013600780c */ /* 0x000fe20005721670 */
[-C--:B0-----:R-:W-:Y:S02]  /*2100*/  IMAD R20, R3, R48.reuse, RZ ;  /* 0x0000003003147224 */ /* 0x081fe400078e02ff */
[----:B------:R-:W-:-:S04]  /*2110*/  IMAD.WIDE.U32 R4, R2, R48, R6 ;  /* 0x0000003002047225 */ /* 0x000fc800078e0006 */
[----:B------:R-:W-:Y:S01]  /*2120*/  IMAD R41, R2, R49, R20 ;  /* 0x0000003102297224 */ /* 0x000fe200078e0214 */
[----:B-1----:R-:W-:Y:S01]  /*2130*/  IADD3 R20, P0, R4, R50, RZ ;  /* 0x0000003204147210 */ /* 0x002fe20007f1e0ff */
[----:B------:R-:W-:-:S03]  /*2140*/  IMAD.SHL.U32 R4, R48, 0x8, RZ ;  /* 0x0000000830047824 */ /* 0x000fc600078e00ff */
[----:B------:R-:W-:Y:S02]  /*2150*/  IADD3.X R21, R51, R5, R41, P0, !PT ;  /* 0x0000000533157210 */ /* 0x000fe400007fe429 */
[----:B------:R-:W-:Y:S01]  /*2160*/  SHF.L.U64.HI R5, R48, 0x3, R49 ;  /* 0x0000000330057819 */ /* 0x000fe20000010231 */
[----:B------:R-:W-:Y:S06]  /*2170*/  @P1 BRA `(.L_x_32) ;  /* 0x0000000000041947 */ /* 0x000fec0003800000 */
[----:B------:R0:W5:Y:S02]  /*2180*/  LDG.E.U8 R40, desc[UR38][R20.64] ;  /* 0x0000002614287981 */ /* 0x000164000c1e1100 */
.L_x_32:
[----:B------:R-:W-:Y:S05]  /*2190*/  BSYNC B1 ;  /* 0x0000000000017941 */ /* 0x000fea0003800000 */
.L_x_31:
[----:B-----5:R-:W-:Y:S01]  /*21a0*/  LOP3.LUT R3, R40, 0xffff, RZ, 0xc0, !PT ;  /* 0x0000ffff28037812 */ /* 0x020fe200078ec0ff */
[----:B------:R-:W-:Y:S01]  /*21b0*/  IMAD.WIDE.U32 R4, R2, R48, R4 ;  /* 0x0000003002047225 */ /* 0x000fe200078e0004 */
[----:B------:R-:W-:Y:S01]  /*21c0*/  ISETP.GE.AND P0, PT, R45, 0x2, PT ;  /* 0x000000022d00780c */ /* 0x000fe20003f06270 */
[----:B------:R-:W-:Y:S01]  /*21d0*/  BSSY B1, `(.L_x_33) ;  /* 0x000000e000017945 */ /* 0x000fe20003800000 */
[----:B------:R-:W-:Y:S01]  /*21e0*/  PRMT R2, R3, 0x8880, RZ ;  /* 0x0000888003027816 */ /* 0x000fe200000000ff */
[----:B------:R-:W-:Y:S01]  /*21f0*/  IMAD.IADD R53, R41, 0x1, R5 ;  /* 0x0000000129357824 */ /* 0x000fe200078e0205 */
[----:B------:R-:W-:Y:S02]  /*2200*/  ISETP.LT.OR P3, PT, R54, 0x1, !P0 ;  /* 0x000000013600780c */ /* 0x000fe40004761670 */
[----:B------:R-:W-:Y:S01]  /*2210*/  IADD3 R42, P4, P5, R14, R50, R4 ;  /* 0x000000320e2a7210 */ /* 0x000fe20007d9e004 */
[----:B------:R-:W-:-:S03]  /*2220*/  IMAD R41, R2, R33, RZ ;  /* 0x0000002102297224 */ /* 0x000fc600078e02ff */
[----:B------:R-:W-:Y:S01]  /*2230*/  IADD3.X R43, R7, R51, R53, P4, P5 ;  /* 0x00000033072b7210 */ /* 0x000fe200027ea435 */
[----:B------:R-:W-:Y:S01]  /*2240*/  @!P1 IMAD R3, R28, R32, R41 ;  /* 0x000000201c039224 */ /* 0x000fe200078e0229 */
[----:B------:R-:W-:-:S04]  /*2250*/  ISETP.LT.OR P4, PT, R44, 0x9, !P2 ;  /* 0x000000092c00780c */ /* 0x000fc80005781670 */
[----:B------:R1:W-:Y:S01]  /*2260*/  @!P1 STG.E.U8 desc[UR38][R10.64], R3 ;  /* 0x000000030a009986 */ /* 0x0003e2000c101126 */
[----:B------:R-:W-:Y:S08]  /*2270*/  @P3 BRA `(.L_x_34) ;  /* 0x00000000000c3947 */ /* 0x000ff00003800000 */
[----:B------:R-:W2:Y:S02]  /*2280*/  LDG.E.U8 R40, desc[UR38][R20.64+0x1] ;  /* 0x0000012614287981 */ /* 0x000ea4000c1e1100 */
[----:B--2---:R-:W-:-:S05]  /*2290*/  PRMT R2, R40, 0x8880, RZ ;  /* 0x0000888028027816 */ /* 0x004fca00000000ff */
[----:B------:R-:W-:-:S07]  /*22a0*/  IMAD R41, R2, R33, RZ ;  /* 0x0000002102297224 */ /* 0x000fce00078e02ff */
.L_x_34:
[----:B------:R-:W-:Y:S05]  /*22b0*/  BSYNC B1 ;  /* 0x0000000000017941 */ /* 0x000fea0003800000 */
.L_x_33:
[----:B------:R-:W-:Y:S01]  /*22c0*/  @!P3 IMAD R29, R29, R32, R41 ;  /* 0x000000201d1db224 */ /* 0x000fe200078e0229 */
[----:B------:R-:W-:Y:S01]  /*22d0*/  BSSY B1, `(.L_x_35) ;  /* 0x0000007000017945 */ /* 0x000fe20003800000 */
[----:B------:R-:W-:-:S03]  /*22e0*/  ISETP.LT.OR P1, PT, R54, 0x9, !P0 ;  /* 0x000000093600780c */ /* 0x000fc60004721670 */
[----:B------:R2:W-:Y:S01]  /*22f0*/  @!P3 STG.E.U8 desc[UR38][R10.64+0x1], R29 ;  /* 0x0000011d0a00b986 */ /* 0x0005e2000c101126 */
[----:B------:R-:W-:Y:S09]  /*2300*/  @P4 BRA `(.L_x_36) ;  /* 0x00000000000c4947 */ /* 0x000ff20003800000 */
[----:B------:R-:W3:Y:S02]  /*2310*/  LDG.E.U8 R40, desc[UR38][R42.64] ;  /* 0x000000262a287981 */ /* 0x000ee4000c1e1100 */
[----:B---3--:R-:W-:-:S05]  /*2320*/  PRMT R2, R40, 0x8880, RZ ;  /* 0x0000888028027816 */ /* 0x008fca00000000ff */
[----:B------:R-:W-:-:S07]  /*2330*/  IMAD R41, R2, R33, RZ ;  /* 0x0000002102297224 */ /* 0x000fce00078e02ff */
.L_x_36:
[----:B------:R-:W-:Y:S05]  /*2340*/  BSYNC B1 ;  /* 0x0000000000017941 */ /* 0x000fea0003800000 */
.L_x_35:
[----:B-12---:R-:W-:Y:S01]  /*2350*/  @!P4 IMAD R11, R30, R32, R41 ;  /* 0x000000201e0bc224 */ /* 0x006fe200078e0229 */
[----:B------:R-:W-:Y:S01]  /*2360*/  BSSY B1, `(.L_x_37) ;  /* 0x000000b000017945 */ /* 0x000fe20003800000 */
[----:B------:R-:W-:Y:S02]  /*2370*/  @!P4 IMAD.MOV.U32 R2, RZ, RZ, R8 ;  /* 0x000000ffff02c224 */ /* 0x000fe400078e0008 */
[----:B------:R-:W-:Y:S02]  /*2380*/  @!P4 IMAD.MOV.U32 R3, RZ, RZ, R9 ;  /* 0x000000ffff03c224 */ /* 0x000fe400078e0009 */
[----:B------:R-:W-:Y:S02]  /*2390*/  IMAD.MOV.U32 R5, RZ, RZ, R53 ;  /* 0x000000ffff057224 */ /* 0x000fe400078e0035 */
[----:B0-----:R-:W-:Y:S01]  /*23a0*/  IMAD R21, R49, 0x78, RZ ;  /* 0x0000007831157824 */ /* 0x001fe200078e02ff */
[----:B------:R0:W-:Y:S01]  /*23b0*/  @!P4 STG.E.U8 desc[UR38][R2.64], R11 ;  /* 0x0000000b0200c986 */ /* 0x0001e2000c101126 */
[----:B------:R-:W-:Y:S01]  /*23c0*/  IMAD.WIDE.U32 R4, R48, 0x78, R4 ;  /* 0x0000007830047825 */ /* 0x000fe200078e0004 */
[----:B------:R-:W-:Y:S06]  /*23d0*/  @P1 BRA `(.L_x_38) ;  /* 0x00000000000c1947 */ /* 0x000fec0003800000 */
[----:B------:R-:W0:Y:S02]  /*23e0*/  LDG.E.U8 R40, desc[UR38][R42.64+0x1] ;  /* 0x000001262a287981 */ /* 0x000e24000c1e1100 */
[----:B0-----:R-:W-:-:S05]  /*23f0*/  PRMT R2, R40, 0x8880, RZ ;  /* 0x0000888028027816 */ /* 0x001fca00000000ff */
[----:B------:R-:W-:-:S07]  /*2400*/  IMAD R41, R2, R33, RZ ;  /* 0x0000002102297224 */ /* 0x000fce00078e02ff */
.L_x_38:
[----:B------:R-:W-:Y:S05]  /*2410*/  BSYNC B1 ;  /* 0x0000000000017941 */ /* 0x000fea0003800000 */
.L_x_37:
[----:B------:R-:W-:Y:S01]  /*2420*/  ISETP.LT.OR P2, PT, R44, 0x81, !P2 ;  /* 0x000000812c00780c */ /* 0x000fe20005741670 */
[----:B------:R-:W-:Y:S01]  /*2430*/  @!P1 IMAD R31, R31, R32, R41 ;  /* 0x000000201f1f9224 */ /* 0x000fe200078e0229 */
[----:B------:R-:W-:Y:S01]  /*2440*/  LEA R15, P3, R48, R4, 0x3 ;  /* 0x00000004300f7211 */ /* 0x000fe200078618ff */
[----:B0-----:R-:W-:Y:S01]  /*2450*/  @!P1 IMAD.MOV.U32 R2, RZ, RZ, R8 ;  /* 0x000000ffff029224 */ /* 0x001fe200078e0008 */
[----:B------:R-:W-:Y:S01]  /*2460*/  IADD3 R4, P4, P5, R14, R50, R4 ;  /* 0x000000320e047210 */ /* 0x000fe20007d9e004 */
[----:B------:R-:W-:Y:S01]  /*2470*/  @!P1 IMAD.MOV.U32 R3, RZ, RZ, R9 ;  /* 0x000000ffff039224 */ /* 0x000fe200078e0009 */
[----:B------:R-:W-:Y:S01]  /*2480*/  BSSY B1, `(.L_x_39) ;  /* 0x000000d000017945 */ /* 0x000fe20003800000 */
[----:B------:R-:W-:Y:S01]  /*2490*/  IMAD.IADD R21, R5, 0x1, R21 ;  /* 0x0000000105157824 */ /* 0x000fe200078e0215 */
[----:B------:R-:W-:Y:S02]  /*24a0*/  ISETP.LT.OR P0, PT, R54, 0x81, !P0 ;  /* 0x000000813600780c */ /* 0x000fe40004701670 */
[----:B------:R0:W-:Y:S01]  /*24b0*/  @!P1 STG.E.U8 desc[UR38][R2.64+0x1], R31 ;  /* 0x0000011f02009986 */ /* 0x0001e2000c101126 */
[----:B------:R-:W-:-:S02]  /*24c0*/  ISETP.GE.AND P1, PT, R44, 0x89, PT ;  /* 0x000000892c00780c */ /* 0x000fc40003f26270 */
[----:B------:R-:W-:Y:S02]  /*24d0*/  LEA.HI.X R10, R48, R21, R49, 0x3, P3 ;  /* 0x00000015300a7211 */ /* 0x000fe400018f1c31 */
[----:B------:R-:W-:Y:S02]  /*24e0*/  IADD3.X R5, R7, R51, R21, P4, P5 ;  /* 0x0000003307057210 */ /* 0x000fe400027ea415 */
[----:B------:R-:W-:Y:S02]  /*24f0*/  IADD3 R14, P4, P5, R14, R50, R15 ;  /* 0x000000320e0e7210 */ /* 0x000fe40007d9e00f */
[----:B------:R-:W-:Y:S01]  /*2500*/  ISETP.LT.OR P3, PT, R45, 0x1, !P1 ;  /* 0x000000012d00780c */ /* 0x000fe20004f61670 */
[----:B------:R-:W-:-:S12]  /*2510*/  @P2 BRA `(.L_x_40) ;  /* 0x00000000000c2947 */ /* 0x000fd80003800000 */
[----:B------:R-:W0:Y:S02]  /*2520*/  LDG.E.U8 R40, desc[UR38][R4.64] ;  /* 0x0000002604287981 */ /* 0x000e24000c1e1100 */
[----:B0-----:R-:W-:-:S05]  /*2530*/  PRMT R2, R40, 0x8880, RZ ;  /* 0x0000888028027816 */ /* 0x001fca00000000ff */
[----:B------:R-:W-:-:S07]  /*2540*/  IMAD R41, R2, R33, RZ ;  /* 0x0000002102297224 */ /* 0x000fce00078e02ff */
.L_x_40:
[----:B------:R-:W-:Y:S05]  /*2550*/  BSYNC B1 ;  /* 0x0000000000017941 */ /* 0x000fea0003800000 */
.L_x_39:
[----:B0-----:R-:W-:Y:S01]  /*2560*/  @!P2 IMAD R3, R24, R32, R41 ;  /* 0x000000201803a224 */ /* 0x001fe200078e0229 */
[----:B------:R-:W-:Y:S01]  /*2570*/  BSSY B1, `(.L_x_41) ;  /* 0x0000007000017945 */ /* 0x000fe20003800000 */
[----:B------:R-:W-:-:S03]  /*2580*/  IADD3.X R15, R7, R51, R10, P4, P5 ;  /* 0x00000033070f7210 */ /* 0x000fc600027ea40a */
[----:B------:R0:W-:Y:S01]  /*2590*/  @!P2 STG.E.U8 desc[UR38][R12.64], R3 ;  /* 0x000000030c00a986 */ /* 0x0001e2000c101126 */
[----:B------:R-:W-:Y:S05]  /*25a0*/  @P0 BRA `(.L_x_42) ;  /* 0x00000000000c0947 */ /* 0x000fea0003800000 */
[----:B------:R-:W2:Y:S02]  /*25b0*/  LDG.E.U8 R40, desc[UR38][R4.64+0x1] ;  /* 0x0000012604287981 */ /* 0x000ea4000c1e1100 */
[----:B--2---:R-:W-:-:S05]  /*25c0*/  PRMT R2, R40, 0x8880, RZ ;  /* 0x0000888028027816 */ /* 0x004fca00000000ff */
[----:B------:R-:W-:-:S07]  /*25d0*/  IMAD R41, R2, R33, RZ ;  /* 0x0000002102297224 */ /* 0x000fce00078e02ff */
.L_x_42:
[----:B------:R-:W-:Y:S05]  /*25e0*/  BSYNC B1 ;  /* 0x0000000000017941 */ /* 0x000fea0003800000 */
.L_x_41:
[----:B------:R-:W-:-:S05]  /*25f0*/  @!P0 IMAD R25, R25, R32, R41 ;  /* 0x0000002019198224 */ /* 0x000fca00078e0229 */
[----:B------:R1:W-:Y:S04]  /*2600*/  @!P0 STG.E.U8 desc[UR38][R12.64+0x1], R25 ;  /* 0x000001190c008986 */ /* 0x0003e8000c101126 */
[----:B------:R-:W2:Y:S01]  /*2610*/  @!P3 LDG.E.U8 R40, desc[UR38][R14.64] ;  /* 0x000000260e28b981 */ /* 0x000ea2000c1e1100 */
[----:B0-----:R-:W-:Y:S01]  /*2620*/  IMAD.WIDE.U32 R2, R46, 0x80, RZ ;  /* 0x000000802e027825 */ /* 0x001fe200078e00ff */
[----:B------:R-:W-:Y:S01]  /*2630*/  ISETP.LT.OR P1, PT, R45, 0x2, !P1 ;  /* 0x000000022d00780c */ /* 0x000fe20004f21670 */
[----:B------:R-:W-:Y:S02]  /*2640*/  BSSY B1, `(.L_x_43) ;  /* 0x000000c000017945 */ /* 0x000fe40003800000 */
[----:B------:R-:W-:Y:S01]  /*2650*/  IMAD.SHL.U32 R5, R47, 0x80, RZ ;  /* 0x000000802f057824 */ /* 0x000fe200078e00ff */
[----:B------:R-:W-:-:S04]  /*2660*/  @!P3 IADD3 R2, P0, R8, R2, RZ ;  /* 0x000000020802b210 */ /* 0x000fc80007f1e0ff */
[----:B------:R-:W-:Y:S02]  /*2670*/  @!P3 IADD3.X R3, R9, R3, R5, P0, !PT ;  /* 0x000000030903b210 */ /* 0x000fe400007fe405 */
[----:B--2---:R-:W-:-:S05]  /*2680*/  @!P3 PRMT R4, R40, 0x8880, RZ ;  /* 0x000088802804b816 */ /* 0x004fca00000000ff */
[----:B------:R-:W-:-:S04]  /*2690*/  @!P3 IMAD R41, R4, R33, RZ ;  /* 0x000000210429b224 */ /* 0x000fc800078e02ff */
[----:B------:R-:W-:-:S05]  /*26a0*/  @!P3 IMAD R5, R26, R32, R41 ;  /* 0x000000201a05b224 */ /* 0x000fca00078e0229 */
[----:B------:R1:W-:Y:S01]  /*26b0*/  @!P3 STG.E.U8 desc[UR38][R2.64], R5 ;  /* 0x000000050200b986 */ /* 0x0003e2000c101126 */
[----:B------:R-:W-:Y:S05]  /*26c0*/  @P1 BRA `(.L_x_44) ;  /* 0x00000000000c1947 */ /* 0x000fea0003800000 */
[----:B------:R-:W1:Y:S02]  /*26d0*/  LDG.E.U8 R40, desc[UR38][R14.64+0x1] ;  /* 0x000001260e287981 */ /* 0x000e64000c1e1100 */
[----:B-1----:R-:W-:-:S05]  /*26e0*/  PRMT R2, R40, 0x8880, RZ ;  /* 0x0000888028027816 */ /* 0x002fca00000000ff */
[----:B------:R-:W-:-:S07]  /*26f0*/  IMAD R41, R2, R33, RZ ;  /* 0x0000002102297224 */ /* 0x000fce00078e02ff */
.L_x_44:
[----:B------:R-:W-:Y:S05]  /*2700*/  BSYNC B1 ;  /* 0x0000000000017941 */ /* 0x000fea0003800000 */
.L_x_43:
[----:B------:R-:W-:Y:S01]  /*2710*/  IMAD R27, R27, R32, R41 ;  /* 0x000000201b1b7224 */ /* 0x000fe200078e0229 */
[----:B------:R-:W-:Y:S06]  /*2720*/  @P1 BRA `(.L_x_45) ;  /* 0x0000000000ac1947 */ /* 0x000fec0003800000 */
[----:B-1----:R-:W-:-:S04]  /*2730*/  LEA R2, P0, R46, R8, 0x7 ;  /* 0x000000082e027211 */ /* 0x002fc800078038ff */
[----:B------:R-:W-:-:S05]  /*2740*/  LEA.HI.X R3, R46, R9, R47, 0x7, P0 ;  /* 0x000000092e037211 */ /* 0x000fca00000f3c2f */
[----:B------:R2:W-:Y:S01]  /*2750*/  STG.E.U8 desc[UR38][R2.64+0x1], R27 ;  /* 0x0000011b02007986 */ /* 0x0005e2000c101126 */
[----:B------:R-:W-:Y:S05]  /*2760*/  BRA `(.L_x_45) ;  /* 0x00000000009c7947 */ /* 0x000fea0003800000 */
.L_x_30:
[----:B------:R-:W-:Y:S01]  /*2770*/  IMAD R43, R43, -0x8, R34 ;  /* 0xfffffff82b2b7824 */ /* 0x000fe200078e0222 */
[----:B------:R-:W-:Y:S01]  /*2780*/  ISETP.GE.AND P0, PT, R44, 0x1, PT ;  /* 0x000000012c00780c */ /* 0x000fe20003f06270 */
[----:B------:R-:W-:Y:S01]  /*2790*/  IMAD.WIDE.U32 R4, R46, 0x80, RZ ;  /* 0x000000802e047825 */ /* 0x000fe200078e00ff */
[C---:B------:R-:W-:Y:S02]  /*27a0*/  ISETP.GE.AND P5, PT, R44.reuse, 0x9, PT ;  /* 0x000000092c00780c */ /* 0x040fe40003fa6270 */
[C---:B------:R-:W-:Y:S02]  /*27b0*/  ISETP.LT.OR P3, PT, R43.reuse, 0x1, !P0 ;  /* 0x000000012b00780c */ /* 0x040fe40004761670 */
[C---:B------:R-:W-:Y:S02]  /*27c0*/  ISETP.LT.OR P0, PT, R43.reuse, 0x2, !P0 ;  /* 0x000000022b00780c */ /* 0x040fe40004701670 */
[----:B------:R-:W-:Y:S02]  /*27d0*/  ISETP.LT.OR P4, PT, R43, 0x1, !P5 ;  /* 0x000000012b00780c */ /* 0x000fe40006f81670 */
[----:B------:R-:W-:-:S02]  /*27e0*/  ISETP.GE.AND P2, PT, R44, 0x89, PT ;  /* 0x000000892c00780c */ /* 0x000fc40003f46270 */
[----:B------:R-:W-:-:S05]  /*27f0*/  ISETP.GE.AND P1, PT, R44, 0x81, PT ;  /* 0x000000812c00780c */ /* 0x000fca0003f26270 */
[-C--:B------:R-:W-:Y:S02]  /*2800*/  @!P3 IMAD R7, R28, R32.reuse, RZ ;  /* 0x000000201c07b224 */ /* 0x080fe400078e02ff */
[----:B------:R-:W-:Y:S02]  /*2810*/  @!P3 IMAD.MOV.U32 R2, RZ, RZ, R10 ;  /* 0x000000ffff02b224 */ /* 0x000fe400078e000a */
[----:B------:R-:W-:Y:S02]  /*2820*/  @!P3 IMAD.MOV.U32 R3, RZ, RZ, R11 ;  /* 0x000000ffff03b224 */ /* 0x000fe400078e000b */
[-C--:B------:R-:W-:Y:S02]  /*2830*/  @!P0 IMAD R29, R29, R32.reuse, RZ ;  /* 0x000000201d1d8224 */ /* 0x080fe400078e02ff */
[----:B------:R-:W-:Y:S01]  /*2840*/  @!P4 IMAD R15, R30, R32, RZ ;  /* 0x000000201e0fc224 */ /* 0x000fe200078e02ff */
[----:B------:R0:W-:Y:S01]  /*2850*/  @!P3 STG.E.U8 desc[UR38][R2.64], R7 ;  /* 0x000000070200b986 */ /* 0x0001e2000c101126 */
[C---:B------:R-:W-:Y:S01]  /*2860*/  ISETP.LT.OR P3, PT, R43.reuse, 0x1, !P2 ;  /* 0x000000012b00780c */ /* 0x040fe20005761670 */
[----:B------:R-:W-:Y:S01]  /*2870*/  @!P4 IMAD.MOV.U32 R6, RZ, RZ, R8 ;  /* 0x000000ffff06c224 */ /* 0x000fe200078e0008 */
[C---:B------:R-:W-:Y:S01]  /*2880*/  ISETP.LT.OR P2, PT, R43.reuse, 0x2, !P2 ;  /* 0x000000022b00780c */ /* 0x040fe20005741670 */
[----:B------:R1:W-:Y:S01]  /*2890*/  @!P0 STG.E.U8 desc[UR38][R10.64+0x1], R29 ;  /* 0x0000011d0a008986 */ /* 0x0003e2000c101126 */
[----:B------:R-:W-:-:S02]  /*28a0*/  ISETP.LT.OR P0, PT, R43, 0x2, !P5 ;  /* 0x000000022b00780c */ /* 0x000fc40006f01670 */
[C---:B------:R-:W-:Y:S02]  /*28b0*/  ISETP.LT.OR P5, PT, R43.reuse, 0x1, !P1 ;  /* 0x000000012b00780c */ /* 0x040fe40004fa1670 */
[----:B------:R-:W-:Y:S01]  /*28c0*/  ISETP.LT.OR P1, PT, R43, 0x2, !P1 ;  /* 0x000000022b00780c */ /* 0x000fe20004f21670 */
[----:B0-----:R-:W-:Y:S02]  /*28d0*/  @!P4 IMAD.MOV.U32 R7, RZ, RZ, R9 ;  /* 0x000000ffff07c224 */ /* 0x001fe400078e0009 */
[----:B------:R-:W-:Y:S02]  /*28e0*/  IMAD.SHL.U32 R3, R47, 0x80, RZ ;  /* 0x000000802f037824 */ /* 0x000fe400078e00ff */
[----:B------:R-:W-:Y:S01]  /*28f0*/  @!P3 IMAD R21, R26, R32, RZ ;  /* 0x000000201a15b224 */ /* 0x000fe200078e02ff */
[----:B------:R0:W-:Y:S01]  /*2900*/  @!P4 STG.E.U8 desc[UR38][R6.64], R15 ;  /* 0x0000000f0600c986 */ /* 0x0001e2000c101126 */
[----:B------:R-:W-:Y:S02]  /*2910*/  @!P3 IADD3 R2, P4, R4, R8, RZ ;  /* 0x000000080402b210 */ /* 0x000fe40007f9e0ff */
[----:B------:R-:W-:-:S02]  /*2920*/  @!P0 IMAD R31, R31, R32, RZ ;  /* 0x000000201f1f8224 */ /* 0x000fc400078e02ff */
[-C--:B-1----:R-:W-:Y:S01]  /*2930*/  @!P5 IMAD R11, R24, R32.reuse, RZ ;  /* 0x00000020180bd224 */ /* 0x082fe200078e02ff */
[----:B------:R-:W-:Y:S01]  /*2940*/  @!P3 IADD3.X R3, R9, R5, R3, P4, !PT ;  /* 0x000000050903b210 */ /* 0x000fe200027fe403 */
[----:B------:R-:W-:Y:S01]  /*2950*/  @!P1 IMAD R25, R25, R32, RZ ;  /* 0x0000002019199224 */ /* 0x000fe200078e02ff */
[C---:B------:R-:W-:Y:S01]  /*2960*/  @!P2 LEA R4, P4, R46.reuse, R8, 0x7 ;  /* 0x000000082e04a211 */ /* 0x040fe200078838ff */
[----:B------:R-:W-:Y:S01]  /*2970*/  @!P2 IMAD R27, R27, R32, RZ ;  /* 0x000000201b1ba224 */ /* 0x000fe200078e02ff */
[----:B------:R0:W-:Y:S02]  /*2980*/  @!P0 STG.E.U8 desc[UR38][R8.64+0x1], R31 ;  /* 0x0000011f08008986 */ /* 0x0001e4000c101126 */
[----:B------:R-:W-:Y:S02]  /*2990*/  @!P2 LEA.HI.X R5, R46, R9, R47, 0x7, P4 ;  /* 0x000000092e05a211 */ /* 0x000fe400020f3c2f */
[----:B------:R0:W-:Y:S04]  /*29a0*/  @!P5 STG.E.U8 desc[UR38][R12.64], R11 ;  /* 0x0000000b0c00d986 */ /* 0x0001e8000c101126 */
[----:B------:R0:W-:Y:S04]  /*29b0*/  @!P1 STG.E.U8 desc[UR38][R12.64+0x1], R25 ;  /* 0x000001190c009986 */ /* 0x0001e8000c101126 */
[----:B------:R0:W-:Y:S04]  /*29c0*/  @!P3 STG.E.U8 desc[UR38][R2.64], R21 ;  /* 0x000000150200b986 */ /* 0x0001e8000c101126 */
[----:B------:R0:W-:Y:S02]  /*29d0*/  @!P2 STG.E.U8 desc[UR38][R4.64+0x1], R27 ;  /* 0x0000011b0400a986 */ /* 0x0001e4000c101126 */
.L_x_45:
[----:B------:R-:W-:Y:S05]  /*29e0*/  BSYNC B0 ;  /* 0x0000000000007941 */ /* 0x000fea0003800000 */
.L_x_29:
[----:B------:R-:W-:Y:S01]  /*29f0*/  IADD3 R16, P0, R16, UR36, RZ ;  /* 0x0000002410107c10 */ /* 0x000fe2000ff1e0ff */
[----:B------:R-:W-:Y:S01]  /*2a00*/  ULDC.64 UR4, c[0x0][0x650] ;  /* 0x0001940000047ab9 */ /* 0x000fe20000000a00 */
[----:B012---:R-:W-:Y:S01]  /*2a10*/  PRMT R2, RZ, 0x7610, R2 ;  /* 0x00007610ff027816 */ /* 0x007fe20000000002 */
[----:B------:R-:W-:Y:S01]  /*2a20*/  IMAD.MOV.U32 R43, RZ, RZ, -0x1 ;  /* 0xffffffffff2b7424 */ /* 0x000fe200078e00ff */
[----:B------:R-:W-:Y:S01]  /*2a30*/  IADD3.X R17, R17, UR42, RZ, P0, !PT ;  /* 0x0000002a11117c10 */ /* 0x000fe200087fe4ff */
[----:B------:R-:W-:Y:S01]  /*2a40*/  IMAD.MOV.U32 R45, RZ, RZ, -0x1 ;  /* 0xffffffffff2d7424 */ /* 0x000fe200078e00ff */
[----:B------:R-:W-:-:S04]  /*2a50*/  ISETP.GE.U32.AND P0, PT, R16, UR4, PT ;  /* 0x0000000410007c0c */ /* 0x000fc8000bf06070 */
[----:B------:R-:W-:-:S13]  /*2a60*/  ISETP.GE.U32.AND.EX P0, PT, R17, UR5, PT, P0 ;  /* 0x0000000511007c0c */ /* 0x000fda000bf06100 */
[----:B------:R-:W-:Y:S05]  /*2a70*/  @P0 BRA `(.L_x_46) ;  /* 0x0000000400500947 */ /* 0x000fea0003800000 */
[----:B------:R-:W0:Y:S01]  /*2a80*/  LDC.64 R8, c[0x0][0x628] ;  /* 0x00018a00ff087b82 */ /* 0x000e220000000a00 */
[----:B------:R-:W1:Y:S01]  /*2a90*/  S2R R14, SR_CTAID.X ;  /* 0x00000000000e7919 */ /* 0x000e620000002500 */
[----:B------:R-:W-:Y:S02]  /*2aa0*/  IMAD.MOV.U32 R6, RZ, RZ, R16 ;  /* 0x000000ffff067224 */ /* 0x000fe400078e0010 */
[----:B------:R-:W-:Y:S01]  /*2ab0*/  IMAD.MOV.U32 R7, RZ, RZ, R17 ;  /* 0x000000ffff077224 */ /* 0x000fe200078e0011 */
[----:B------:R-:W2:Y:S03]  /*2ac0*/  S2R R15, SR_CTAID.Y ;  /* 0x00000000000f7919 */ /* 0x000ea60000002600 */
[----:B------:R-:W3:Y:S08]  /*2ad0*/  LDC R0, c[0x0][0x630] ;  /* 0x00018c00ff007b82 */ /* 0x000ef00000000800 */
[----:B------:R-:W4:Y:S01]  /*2ae0*/  LDC.64 R12, c[0x0][0x620] ;  /* 0x00018800ff0c7b82 */ /* 0x000f220000000a00 */
[----:B0-----:R-:W-:-:S04]  /*2af0*/  ISETP.NE.U32.AND P0, PT, R8, RZ, PT ;  /* 0x000000ff0800720c */ /* 0x001fc80003f05070 */
[----:B------:R-:W-:-:S13]  /*2b00*/  ISETP.NE.AND.EX P0, PT, R9, RZ, PT, P0 ;  /* 0x000000ff0900720c */ /* 0x000fda0003f05300 */
[----:B-1234-:R-:W-:Y:S05]  /*2b10*/  @!P0 BRA `(.L_x_47) ;  /* 0x0000000000288947 */ /* 0x01efea0003800000 */
        /* <DEDUP_REMOVED lines=10> */
.L_x_47:
[-CC-:B------:R-:W-:Y:S01]  /*2bc0*/  SHF.R.U64 R45, R6, R0.reuse, R7.reuse ;  /* 0x00000000062d7219 */ /* 0x180fe20000001207 */
[----:B------:R-:W0:Y:S01]  /*2bd0*/  LDC.64 R24, c[0x0][0x640] ;  /* 0x00019000ff187b82 */ /* 0x000e220000000a00 */
[----:B------:R-:W-:Y:S01]  /*2be0*/  SHF.R.U32.HI R0, RZ, R0, R7 ;  /* 0x00000000ff007219 */ /* 0x000fe20000011607 */
[----:B------:R-:W-:Y:S01]  /*2bf0*/  ULDC UR4, c[0x0][0x150] ;  /* 0x0000540000047ab9 */ /* 0x000fe20000000800 */
[----:B------:R-:W-:Y:S02]  /*2c00*/  IADD3 R5, P0, RZ, -R45, RZ ;  /* 0x8000002dff057210 */ /* 0x000fe40007f1e0ff */
[----:B------:R-:W-:-:S03]  /*2c10*/  I2FP.F32.U32 R6, R14 ;  /* 0x0000000e00067245 */ /* 0x000fc60000201000 */
[----:B------:R-:W1:Y:S01]  /*2c20*/  LDC R4, c[0x0][0x618] ;  /* 0x00018600ff047b82 */ /* 0x000e620000000800 */
[----:B------:R-:W-:Y:S02]  /*2c30*/  IMAD.X R3, RZ, RZ, ~R0, P0 ;  /* 0x000000ffff037224 */ /* 0x000fe400000e0e00 */
[----:B------:R-:W-:Y:S01]  /*2c40*/  FMUL R6, R6, UR4 ;  /* 0x0000000406067c20 */ /* 0x000fe20008400000 */
[----:B------:R-:W-:Y:S01]  /*2c50*/  ULDC UR4, c[0x0][0x154] ;  /* 0x0000550000047ab9 */ /* 0x000fe20000000800 */
[-C--:B------:R-:W-:Y:S02]  /*2c60*/  IMAD R0, R3, R12.reuse, RZ ;  /* 0x0000000c03007224 */ /* 0x080fe400078e02ff */
[C---:B------:R-:W-:Y:S01]  /*2c70*/  IMAD.WIDE.U32 R2, R5.reuse, R12, R16 ;  /* 0x0000000c05027225 */ /* 0x040fe200078e0010 */
[----:B------:R-:W2:Y:S01]  /*2c80*/  LDC R10, c[0x0][0x608] ;  /* 0x00018200ff0a7b82 */ /* 0x000ea20000000800 */
[----:B------:R-:W3:Y:S02]  /*2c90*/  F2I.U32.TRUNC.NTZ R6, R6 ;  /* 0x0000000600067305 */ /* 0x000ee4000020f000 */
[----:B------:R-:W-:Y:S01]  /*2ca0*/  IMAD R5, R5, R13, R0 ;  /* 0x0000000d05057224 */ /* 0x000fe200078e0200 */
[----:B------:R-:W-:-:S03]  /*2cb0*/  I2FP.F32.U32 R0, R15 ;  /* 0x0000000f00007245 */ /* 0x000fc60000201000 */
[----:B------:R-:W-:Y:S01]  /*2cc0*/  IMAD.IADD R3, R3, 0x1, R5 ;  /* 0x0000000103037824 */ /* 0x000fe200078e0205 */
[----:B------:R-:W4:Y:S01]  /*2cd0*/  LDC R9, c[0x0][0x658] ;  /* 0x00019600ff097b82 */ /* 0x000f220000000800 */
[----:B0-----:R-:W-:-:S04]  /*2ce0*/  ISETP.NE.U32.AND P0, PT, R24, RZ, PT ;  /* 0x000000ff1800720c */ /* 0x001fc80003f05070 */
[----:B------:R-:W-:-:S03]  /*2cf0*/  ISETP.NE.AND.EX P0, PT, R25, RZ, PT, P0 ;  /* 0x000000ff1900720c */ /* 0x000fc60003f05300 */
[----:B------:R-:W0:Y:S01]  /*2d00*/  LDC R7, c[0x0][0x144] ;  /* 0x00005100ff077b82 */ /* 0x000e220000000800 */
[-CC-:B-1----:R-:W-:Y:S01]  /*2d10*/  SHF.R.U64 R8, R2, R4.reuse, R3.reuse ;  /* 0x0000000402087219 */ /* 0x182fe20000001203 */
[----:B---3--:R-:W-:Y:S01]  /*2d20*/  IMAD.MOV R6, RZ, RZ, -R6 ;  /* 0x000000ffff067224 */ /* 0x008fe200078e0a06 */
[----:B------:R-:W-:Y:S01]  /*2d30*/  SHF.R.U32.HI R3, RZ, R4, R3 ;  /* 0x00000004ff037219 */ /* 0x000fe20000011603 */
[----:B------:R-:W-:-:S04]  /*2d40*/  FMUL R4, R0, UR4 ;  /* 0x0000000400047c20 */ /* 0x000fc80008400000 */
[----:B------:R-:W1:Y:S01]  /*2d50*/  LDC R20, c[0x0][0x148] ;  /* 0x00005200ff147b82 */ /* 0x000e620000000800 */
[----:B------:R3:W0:Y:S01]  /*2d60*/  F2I.U32.TRUNC.NTZ R12, R4 ;  /* 0x00000004000c7305 */ /* 0x000622000020f000 */
[-CC-:B--2---:R-:W-:Y:S02]  /*2d70*/  SHF.R.U64 R11, R8, R10.reuse, R3.reuse ;  /* 0x0000000a080b7219 */ /* 0x184fe40000001203 */
[----:B------:R-:W-:-:S04]  /*2d80*/  SHF.R.U32.HI R0, RZ, R10, R3 ;  /* 0x0000000aff007219 */ /* 0x000fc80000011603 */
[----:B------:R-:W2:Y:S01]  /*2d90*/  LDC R13, c[0x0][0x600] ;  /* 0x00018000ff0d7b82 */ /* 0x000ea20000000800 */
[-CC-:B----4-:R-:W-:Y:S02]  /*2da0*/  SHF.R.U64 R10, R11, R9.reuse, R0.reuse ;  /* 0x000000090b0a7219 */ /* 0x190fe40000001200 */
[----:B------:R-:W-:-:S03]  /*2db0*/  SHF.R.U32.HI R3, RZ, R9, R0 ;  /* 0x00000009ff037219 */ /* 0x000fc60000011600 */
[----:B------:R-:W-:Y:S02]  /*2dc0*/  IMAD.MOV.U32 R2, RZ, RZ, R10 ;  /* 0x000000ffff027224 */ /* 0x000fe400078e000a */
[----:B------:R-:W4:Y:S01]  /*2dd0*/  LDC R26, c[0x0][0x648] ;  /* 0x00019200ff1a7b82 */ /* 0x000f220000000800 */
[----:B0-----:R-:W-:-:S07]  /*2de0*/  IMAD R21, R7, R6, R14 ;  /* 0x0000000607157224 */ /* 0x001fce00078e020e */
[----:B------:R-:W0:Y:S08]  /*2df0*/  LDC R27, c[0x0][0x638] ;  /* 0x00018e00ff1b7b82 */ /* 0x000e300000000800 */
[----:B------:R-:W0:Y:S01]  /*2e00*/  LDC R28, c[0x0][0x610] ;  /* 0x00018400ff1c7b82 */ /* 0x000e220000000800 */
[----:B-123--:R-:W-:Y:S05]  /*2e10*/  @!P0 BRA `(.L_x_48) ;  /* 0x0000000000288947 */ /* 0x00efea0003800000 */
[----:B------:R-:W1:Y:S02]  /*2e20*/  LDC R7, c[0x0][0x64c] ;  /* 0x00019300ff077b82 */ /* 0x000e640000000800 */
[----:B-1----:R-:W-:-:S05]  /*2e30*/  IADD3 R7, P0, R10, R7, RZ ;  /* 0x000000070a077210 */ /* 0x002fca0007f1e0ff */
        /* <DEDUP_REMOVED lines=8> */
.L_x_48:
[----:B------:R-:W-:Y:S01]  /*2ec0*/  ISETP.NE.AND P0, PT, R19, 0x1, PT ;  /* 0x000000011300780c */ /* 0x000fe20003f05270 */
[----:B------:R-:W-:Y:S01]  /*2ed0*/  VIADD R5, R13, 0xffffffff ;  /* 0xffffffff0d057836 */ /* 0x000fe20000000000 */
[----:B----4-:R-:W-:Y:S01]  /*2ee0*/  SHF.R.U64 R2, R2, R26, R3 ;  /* 0x0000001a02027219 */ /* 0x010fe20000001203 */
[----:B------:R-:W-:Y:S01]  /*2ef0*/  IMAD.MOV R12, RZ, RZ, -R12 ;  /* 0x000000ffff0c7224 */ /* 0x000fe200078e0a0c */
[----:B------:R-:W-:Y:S01]  /*2f00*/  LOP3.LUT R0, R11, R38, RZ, 0xc0, !PT ;  /* 0x000000260b007212 */ /* 0x000fe200078ec0ff */
[----:B------:R-:W-:Y:S01]  /*2f10*/  IMAD.MOV.U32 R4, RZ, RZ, 0x1 ;  /* 0x00000001ff047424 */ /* 0x000fe200078e00ff */
[----:B------:R-:W-:Y:S01]  /*2f20*/  LOP3.LUT R5, R8, R5, RZ, 0xc0, !PT ;  /* 0x0000000508057212 */ /* 0x000fe200078ec0ff */
[----:B------:R-:W-:Y:S02]  /*2f30*/  IMAD.MOV R3, RZ, RZ, -R2 ;  /* 0x000000ffff037224 */ /* 0x000fe400078e0a02 */
[----:B------:R-:W-:Y:S02]  /*2f40*/  IMAD R0, R35, R2, R0 ;  /* 0x0000000223007224 */ /* 0x000fe400078e0200 */
[----:B0-----:R-:W-:-:S02]  /*2f50*/  IMAD R2, R3, R27, R10 ;  /* 0x0000001b03027224 */ /* 0x001fc400078e020a */
[----:B------:R-:W-:Y:S02]  /*2f60*/  @P0 IMAD R21, R20, R12, R15 ;  /* 0x0000000c14150224 */ /* 0x000fe400078e020f */
[----:B------:R-:W-:Y:S01]  /*2f70*/  IMAD R3, R2, R13, R5 ;  /* 0x0000000d02037224 */ /* 0x000fe200078e0205 */
[----:B------:R-:W-:Y:S01]  /*2f80*/  PRMT R2, R4, 0x7610, R2 ;  /* 0x0000761004027816 */ /* 0x000fe20000000002 */
[----:B------:R-:W-:-:S05]  /*2f90*/  IMAD R0, R0, R28, R21 ;  /* 0x0000001c00007224 */ /* 0x000fca00078e0215 */
[----:B------:R-:W-:Y:S02]  /*2fa0*/  SEL R43, R3, R0, !P0 ;  /* 0x00000000032b7207 */ /* 0x000fe40004000000 */
[----:B------:R-:W-:-:S07]  /*2fb0*/  SEL R0, R0, R3, !P0 ;  /* 0x0000000300007207 */ /* 0x000fce0004000000 */
.L_x_46:
[----:B------:R-:W-:Y:S01]  /*2fc0*/  LOP3.LUT P0, RZ, R2, 0xff, RZ, 0xc0, !PT ;  /* 0x000000ff02ff7812 */ /* 0x000fe2000780c0ff */
[----:B------:R-:W-:-:S12]  /*2fd0*/  IMAD.MOV.U32 R41, RZ, RZ, R0 ;  /* 0x000000ffff297224 */ /* 0x000fd800078e0000 */
[----:B------:R-:W-:Y:S05]  /*2fe0*/  @P0 BRA `(.L_x_49) ;  /* 0xffffffe000b40947 */ /* 0x000fea000383ffff */
[----:B------:R-:W-:Y:S05]  /*2ff0*/  EXIT ;  /* 0x000000000000794d */ /* 0x000fea0003800000 */
.L_x_4:
        /* <DEDUP_REMOVED lines=26> */
.L_x_51:
        /* <DEDUP_REMOVED lines=14> */
[----:B------:R-:W-:Y:S02]  /*3280*/  IMAD R5, R7, R23, R10 ;  /* 0x0000001707057224 */ /* 0x000fe400078e020a */
[----:B------:R-:W-:Y:S02]  /*3290*/  IMAD.MOV.U32 R10, RZ, RZ, 0x1 ;  /* 0x00000001ff0a7424 */ /* 0x000fe400078e00ff */
[----:B------:R-:W-:Y:S01]  /*32a0*/  IMAD.IADD R5, R9, 0x1, R5 ;  /* 0x0000000109057824 */ /* 0x000fe200078e0205 */
[----:B------:R-:W4:Y:S04]  /*32b0*/  LDC R20, c[0x0][0x608] ;  /* 0x00018200ff147b82 */ /* 0x000f280000000800 */
[----:B0-----:R-:W-:-:S02]  /*32c0*/  SHF.R.U64 R12, R8, R24, R5 ;  /* 0x00000018080c7219 */ /* 0x001fc40000001205 */
        /* <DEDUP_REMOVED lines=8> */
[----:B--2---:R-:W-:Y:S01]  /*3350*/  IMAD R24, R13, R7, R4 ;  /* 0x000000070d187224 */ /* 0x004fe200078e0204 */
[----:B------:R2:W3:Y:S06]  /*3360*/  F2I.U32.TRUNC.NTZ R21, R8 ;  /* 0x0000000800157305 */ /* 0x0004ec000020f000 */
[----:B------:R-:W1:Y:S01]  /*3370*/  LDC R22, c[0x0][0x600] ;  /* 0x00018000ff167b82 */ /* 0x000e620000000800 */
[-CC-:B----4-:R-:W-:Y:S02]  /*3380*/  SHF.R.U64 R15, R12, R20.reuse, R5.reuse ;  /* 0x000000140c0f7219 */ /* 0x190fe40000001205 */
[----:B------:R-:W-:Y:S01]  /*3390*/  SHF.R.U32.HI R4, RZ, R20, R5 ;  /* 0x00000014ff047219 */ /* 0x000fe20000011605 */
[----:B------:R-:W-:-:S04]  /*33a0*/  IMAD.MOV.U32 R20, RZ, RZ, -0x1 ;  /* 0xffffffffff147424 */ /* 0x000fc800078e00ff */
[----:B------:R-:W4:Y:S01]  /*33b0*/  LDC R28, c[0x0][0x648] ;  /* 0x00019200ff1c7b82 */ /* 0x000f220000000800 */
[-C--:B0-----:R-:W-:Y:S02]  /*33c0*/  SHF.L.U32 R7, R20, R25.reuse, RZ ;  /* 0x0000001914077219 */ /* 0x081fe400000006ff */
[-CC-:B------:R-:W-:Y:S02]  /*33d0*/  SHF.R.U64 R20, R15, R25.reuse, R4.reuse ;  /* 0x000000190f147219 */ /* 0x180fe40000001204 */
[-C--:B------:R-:W-:Y:S02]  /*33e0*/  SHF.R.U32.HI R5, RZ, R25.reuse, R4 ;  /* 0x00000019ff057219 */ /* 0x080fe40000011604 */
[----:B------:R-:W-:Y:S01]  /*33f0*/  SHF.L.U32 R25, R10, R25, RZ ;  /* 0x000000190a197219 */ /* 0x000fe200000006ff */
[----:B------:R-:W0:Y:S01]  /*3400*/  LDC R29, c[0x0][0x638] ;  /* 0x00018e00ff1d7b82 */ /* 0x000e220000000800 */
[----:B------:R-:W-:Y:S01]  /*3410*/  LOP3.LUT R30, RZ, R7, RZ, 0x33, !PT ;  /* 0x00000007ff1e7212 */ /* 0x000fe200078e33ff */
[----:B------:R-:W-:-:S06]  /*3420*/  IMAD.MOV.U32 R4, RZ, RZ, R20 ;  /* 0x000000ffff047224 */ /* 0x000fcc00078e0014 */
[----:B------:R-:W0:Y:S01]  /*3430*/  LDC R31, c[0x0][0x610] ;  /* 0x00018400ff1f7b82 */ /* 0x000e220000000800 */
[----:B--23--:R-:W-:Y:S05]  /*3440*/  @!P0 BRA `(.L_x_52) ;  /* 0x0000000000288947 */ /* 0x00cfea0003800000 */
[----:B------:R-:W2:Y:S02]  /*3450*/  LDC R7, c[0x0][0x64c] ;  /* 0x00019300ff077b82 */ /* 0x000ea40000000800 */
[----:B--2---:R-:W-:-:S05]  /*3460*/  IADD3 R7, P0, R20, R7, RZ ;  /* 0x0000000714077210 */ /* 0x004fca0007f1e0ff */
        /* <DEDUP_REMOVED lines=8> */
.L_x_52:
[----:B------:R-:W-:Y:S01]  /*34f0*/  ISETP.NE.AND P0, PT, R19, 0x1, PT ;  /* 0x000000011300780c */ /* 0x000fe20003f05270 */
[----:B-1----:R-:W-:Y:S01]  /*3500*/  VIADD R9, R22, 0xffffffff ;  /* 0xffffffff16097836 */ /* 0x002fe20000000000 */
[----:B----4-:R-:W-:Y:S01]  /*3510*/  SHF.R.U64 R5, R4, R28, R5 ;  /* 0x0000001c04057219 */ /* 0x010fe20000001205 */
[----:B------:R-:W-:Y:S01]  /*3520*/  IMAD.MOV R21, RZ, RZ, -R21 ;  /* 0x000000ffff157224 */ /* 0x000fe200078e0a15 */
[----:B------:R-:W-:Y:S01]  /*3530*/  LOP3.LUT R4, R15, R30, RZ, 0xc0, !PT ;  /* 0x0000001e0f047212 */ /* 0x000fe200078ec0ff */
[----:B------:R-:W-:Y:S02]  /*3540*/  IMAD.MOV.U32 R8, RZ, RZ, 0x1 ;  /* 0x00000001ff087424 */ /* 0x000fe400078e00ff */
[----:B------:R-:W-:Y:S02]  /*3550*/  IMAD.MOV R7, RZ, RZ, -R5 ;  /* 0x000000ffff077224 */ /* 0x000fe400078e0a05 */
[----:B------:R-:W-:Y:S01]  /*3560*/  IMAD R13, R25, R5, R4 ;  /* 0x00000005190d7224 */ /* 0x000fe200078e0204 */
[----:B------:R-:W-:Y:S01]  /*3570*/  LOP3.LUT R5, R12, R9, RZ, 0xc0, !PT ;  /* 0x000000090c057212 */ /* 0x000fe200078ec0ff */
[----:B0-----:R-:W-:-:S02]  /*3580*/  IMAD R4, R7, R29, R20 ;  /* 0x0000001d07047224 */ /* 0x001fc400078e0214 */
[----:B------:R-:W-:Y:S02]  /*3590*/  @P0 IMAD R24, R23, R21, R6 ;  /* 0x0000001517180224 */ /* 0x000fe400078e0206 */
[----:B------:R-:W-:Y:S02]  /*35a0*/  IMAD R4, R4, R22, R5 ;  /* 0x0000001604047224 */ /* 0x000fe400078e0205 */
[----:B------:R-:W-:Y:S02]  /*35b0*/  IMAD R13, R13, R31, R24 ;  /* 0x0000001f0d0d7224 */ /* 0x000fe400078e0218 */
[----:B------:R-:W-:-:S03]  /*35c0*/  IMAD.MOV.U32 R7, RZ, RZ, R14 ;  /* 0x000000ffff077224 */ /* 0x000fc600078e000e */
[----:B------:R-:W-:Y:S02]  /*35d0*/  SEL R20, R4, R13, !P0 ;  /* 0x0000000d04147207 */ /* 0x000fe40004000000 */
[----:B------:R-:W-:-:S07]  /*35e0*/  SEL R13, R13, R4, !P0 ;  /* 0x000000040d0d7207 */ /* 0x000fce0004000000 */
.L_x_50:
[----:B------:R-:W-:-:S08]  /*35f0*/  NOP ;  /* 0x0000000000007918 */ /* 0x000fd00000000000 */
[----:B------:R-:W0:-:S00]  /*3600*/  USETMAXREG.DEALLOC.CTAPOOL 0x28 ;  /* 0x00000028000079c8 */ /* 0x000e0000080e0500 */
[----:B0-----:R-:W-:-:S13]  /*3610*/  ISETP.NE.AND P0, PT, R0, RZ, PT ;  /* 0x000000ff0000720c */ /* 0x001fda0003f05270 */
[----:B------:R-:W-:Y:S05]  /*3620*/  @P0 EXIT ;  /* 0x000000000000094d */ /* 0x000fea0003800000 */
[----:B------:R-:W-:Y:S01]  /*3630*/  LOP3.LUT P0, RZ, R8, 0xff, RZ, 0xc0, !PT ;  /* 0x000000ff08ff7812 */ /* 0x000fe2000780c0ff */
[----:B------:R-:W-:Y:S02]  /*3640*/  IMAD.MOV.U32 R0, RZ, RZ, 0x1 ;  /* 0x00000001ff007424 */ /* 0x000fe400078e00ff */
[----:B------:R-:W-:-:S10]  /*3650*/  IMAD.MOV.U32 R11, RZ, RZ, RZ ;  /* 0x000000ffff0b7224 */ /* 0x000fd400078e00ff */
[----:B------:R-:W-:Y:S05]  /*3660*/  @!P0 BRA `(.L_x_53) ;  /* 0x0000000c00248947 */ /* 0x000fea0003800000 */
[----:B------:R-:W0:Y:S01]  /*3670*/  LDC R0, c[0x0][0x28c] ;  /* 0x0000a300ff007b82 */ /* 0x000e220000000800 */
[----:B------:R-:W-:Y:S01]  /*3680*/  LOP3.LUT P0, RZ, R2, 0x1f, RZ, 0xc0, !PT ;  /* 0x0000001f02ff7812 */ /* 0x000fe2000780c0ff */
[----:B------:R-:W-:Y:S01]  /*3690*/  ULDC UR5, c[0x0][0x658] ;  /* 0x0001960000057ab9 */ /* 0x000fe20000000800 */
[----:B------:R-:W-:Y:S01]  /*36a0*/  UMOV UR6, 0xffffffff ;  /* 0xffffffff00067882 */ /* 0x000fe20000000000 */
[----:B------:R-:W-:Y:S01]  /*36b0*/  BSSY B0, `(.L_x_53) ;  /* 0x00000c4000007945 */ /* 0x000fe20003800000 */
[----:B------:R-:W-:Y:S01]  /*36c0*/  USHF.L.U32 UR6, UR6, UR5, URZ ;  /* 0x0000000506067299 */ /* 0x000fe2000800063f */
[C---:B------:R-:W-:Y:S01]  /*36d0*/  ISETP.NE.AND P2, PT, R3.reuse, RZ, PT ;  /* 0x000000ff0300720c */ /* 0x040fe20003f45270 */
[----:B------:R-:W-:Y:S01]  /*36e0*/  IMAD.MOV.U32 R12, RZ, RZ, 0x1 ;  /* 0x00000001ff0c7424 */ /* 0x000fe200078e00ff */
[----:B------:R-:W-:Y:S01]  /*36f0*/  ISETP.NE.OR P0, PT, R3, RZ, !P0 ;  /* 0x000000ff0300720c */ /* 0x000fe20004705670 */
[----:B------:R-:W-:Y:S01]  /*3700*/  IMAD.MOV.U32 R11, RZ, RZ, RZ ;  /* 0x000000ffff0b7224 */ /* 0x000fe200078e00ff */
[----:B------:R-:W-:Y:S01]  /*3710*/  LOP3.LUT R10, R18, 0x2, RZ, 0xfc, !PT ;  /* 0x00000002120a7812 */ /* 0x000fe200078efcff */
[----:B------:R-:W-:Y:S01]  /*3720*/  ULDC UR4, c[0x0][0x600] ;  /* 0x0001800000047ab9 */ /* 0x000fe20000000800 */
[----:B------:R-:W-:Y:S01]  /*3730*/  UMOV UR7, 0x1 ;  /* 0x0000000100077882 */ /* 0x000fe20000000000 */
[----:B------:R-:W-:-:S02]  /*3740*/  UIADD3 UR15, UR4, -0x1, URZ ;  /* 0xffffffff040f7890 */ /* 0x000fc4000fffe03f */
[----:B------:R-:W-:Y:S02]  /*3750*/  USHF.L.U32 UR17, UR7, UR5, URZ ;  /* 0x0000000507117299 */ /* 0x000fe4000800063f */
[----:B------:R-:W-:Y:S01]  /*3760*/  ULOP3.LUT UR16, URZ, UR6, URZ, 0x33, !UPT ;  /* 0x000000063f107292 */ /* 0x000fe2000f8e333f */
[----:B------:R-:W-:Y:S01]  /*3770*/  ULDC.64 UR20, c[0x0][0x198] ;  /* 0x0000660000147ab9 */ /* 0x000fe20000000a00 */
[----:B0-----:R-:W-:-:S05]  /*3780*/  VIADD R0, R0, 0x3f ;  /* 0x0000003f00007836 */ /* 0x001fca0000000000 */
[----:B------:R-:W-:-:S04]  /*3790*/  SHF.R.S32.HI R5, RZ, 0x1f, R0 ;  /* 0x0000001fff057819 */ /* 0x000fc80000011400 */
[----:B------:R-:W-:Y:S01]  /*37a0*/  LEA.HI R5, R5, R0, RZ, 0x6 ;  /* 0x0000000005057211 */ /* 0x000fe200078f30ff */
[----:B------:R-:W-:-:S03]  /*37b0*/  IMAD.MOV.U32 R0, RZ, RZ, 0x1 ;  /* 0x00000001ff007424 */ /* 0x000fc600078e00ff */
[----:B------:R-:W-:-:S05]  /*37c0*/  SHF.R.S32.HI R8, RZ, 0x6, R5 ;  /* 0x00000006ff087819 */ /* 0x000fca0000011405 */
[----:B------:R-:W-:-:S07]  /*37d0*/  VIADD R9, R8, 0x1 ;  /* 0x0000000108097836 */ /* 0x000fce0000000000 */
.L_x_65:
[----:B------:R-:W-:-:S03]  /*37e0*/  UMOV UR4, 0xffffffff ;  /* 0xffffffff00047882 */ /* 0x000fc60000000000 */
[----:B------:R-:W-:Y:S05]  /*37f0*/  BRA.DIV UR4, `(.L_x_54) ;  /* 0x0000001204f07947 */ /* 0x000fea000b800000 */
[----:B------:R-:W-:-:S13]  /*3800*/  ELECT P6, URZ, PT ;  /* 0x00000000003f782f */ /* 0x000fda00038c0000 */
.L_x_85:
[----:B------:R-:W0:Y:S01]  /*3810*/  LDC R2, c[0x0][0x28c] ;  /* 0x0000a300ff027b82 */ /* 0x000e220000000800 */
[----:B------:R-:W-:Y:S01]  /*3820*/  BSSY B1, `(.L_x_55) ;  /* 0x0000037000017945 */ /* 0x000fe20003800000 */
[----:B0-----:R-:W-:-:S13]  /*3830*/  ISETP.LT.OR P6, PT, R2, 0x1, !P6 ;  /* 0x000000010200780c */ /* 0x001fda00077c1670 */
[----:B------:R-:W-:Y:S05]  /*3840*/  @P6 BRA `(.L_x_56) ;  /* 0x0000000000d06947 */ /* 0x000fea0003800000 */
[----:B------:R-:W-:Y:S02]  /*3850*/  IMAD.SHL.U32 R20, R20, 0x8, RZ ;  /* 0x0000000814147824 */ /* 0x000fe400078e00ff */
[----:B------:R-:W-:Y:S02]  /*3860*/  IMAD.SHL.U32 R13, R13, 0x100, RZ ;  /* 0x000001000d0d7824 */ /* 0x000fe400078e00ff */
[----:B------:R-:W-:Y:S02]  /*3870*/  IMAD.MOV.U32 R21, RZ, RZ, RZ ;  /* 0x000000ffff157224 */ /* 0x000fe400078e00ff */
[----:B------:R-:W-:Y:S02]  /*3880*/  IMAD.MOV.U32 R2, RZ, RZ, R9 ;  /* 0x000000ffff027224 */ /* 0x000fe400078e0009 */
[----:B------:R-:W-:Y:S02]  /*3890*/  IMAD.MOV.U32 R3, RZ, RZ, R0 ;  /* 0x000000ffff037224 */ /* 0x000fe400078e0000 */
[----:B------:R-:W-:-:S07]  /*38a0*/  IMAD.MOV.U32 R4, RZ, RZ, R11 ;  /* 0x000000ffff047224 */ /* 0x000fce00078e000b */
.L_x_60:
[----:B------:R-:W0:Y:S01]  /*38b0*/  S2R R6, SR_CgaCtaId ;  /* 0x0000000000067919 */ /* 0x000e220000008800 */
[----:B------:R-:W-:-:S04]  /*38c0*/  MOV R5, 0x400 ;  /* 0x0000040000057802 */ /* 0x000fc80000000f00 */
[----:B0-----:R-:W-:Y:S02]  /*38d0*/  LEA R15, R6, R5, 0x18 ;  /* 0x00000005060f7211 */ /* 0x001fe400078ec0ff */
[----:B------:R-:W-:Y:S01]  /*38e0*/  SHF.L.U32 R5, R3, 0x1f, RZ ;  /* 0x0000001f03057819 */ /* 0x000fe200000006ff */
[----:B------:R-:W0:Y:S02]  /*38f0*/  @!P2 LDC R6, c[0x0][0x500] ;  /* 0x00014000ff06ab82 */ /* 0x000e240000000800 */
[----:B------:R-:W-:-:S04]  /*3900*/  IMAD R14, R4, 0x8, R15 ;  /* 0x00000008040e7824 */ /* 0x000fc800078e020f */
[----:B------:R-:W1:Y:S02]  /*3910*/  SYNCS.PHASECHK.TRANS64.TRYWAIT P1, [R14+URZ+0x68], R5 ;  /* 0x000068050e0075a7 */ /* 0x000e64000802017f */
[----:B-1----:R-:W-:Y:S05]  /*3920*/  @!P1 BRA `(.L_x_57) ;  /* 0x0000001000c49947 */ /* 0x002fea0003800000 */
.L_x_86:
[----:B-1----:R-:W-:Y:S01]  /*3930*/  PRMT R5, R10, 0x9910, RZ ;  /* 0x000099100a057816 */ /* 0x002fe200000000ff */
[----:B0-----:R0:W-:Y:S03]  /*3940*/  @!P2 SYNCS.ARRIVE.TRANS64 RZ, [R14+URZ], R6 ;  /* 0x000000060effa9a7 */ /* 0x0011e6000800003f */
[----:B------:R-:W-:-:S13]  /*3950*/  ISETP.NE.AND P1, PT, R5, 0x2, PT ;  /* 0x000000020500780c */ /* 0x000fda0003f25270 */
[----:B0-----:R-:W-:Y:S05]  /*3960*/  @P1 BRA `(.L_x_58) ;  /* 0x0000000000041947 */ /* 0x001fea0003800000 */
[----:B------:R-:W-:Y:S01]  /*3970*/  BPT.TRAP 0x1 ;  /* 0x000000040000795c */ /* 0x000fe20000300000 */
.L_x_58:
[----:B------:R-:W-:Y:S05]  /*3980*/  @P0 BRA `(.L_x_59) ;  /* 0x0000000000040947 */ /* 0x000fea0003800000 */
[----:B------:R-:W-:Y:S01]  /*3990*/  BPT.TRAP 0x1 ;  /* 0x000000040000795c */ /* 0x000fe20000300000 */
.L_x_59:
[--C-:B------:R-:W-:Y:S01]  /*39a0*/  IMAD R5, R4, 0x4000, R15.reuse ;  /* 0x0000400004057824 */ /* 0x100fe200078e020f */
[----:B------:R-:W-:Y:S01]  /*39b0*/  R2UR UR9, R14 ;  /* 0x000000000e0972ca */ /* 0x000fe200000e0000 */
[----:B------:R-:W-:Y:S01]  /*39c0*/  IMAD R15, R4, 0x200, R15 ;  /* 0x00000200040f7824 */ /* 0x000fe200078e020f */
[----:B------:R-:W-:Y:S01]  /*39d0*/  UIADD3 UR4, UP0, UR20, 0xf0, URZ ;  /* 0x000000f014047890 */ /* 0x000fe2000ff1e03f */
[----:B------:R-:W-:Y:S01]  /*39e0*/  VIADD R2, R2, 0xffffffff ;  /* 0xffffffff02027836 */ /* 0x000fe20000000000 */
[----:B------:R-:W-:Y:S01]  /*39f0*/  R2UR UR5, R5 ;  /* 0x00000000050572ca */ /* 0x000fe200000e0000 */
[----:B------:R-:W-:Y:S01]  /*3a00*/  UIADD3 UR22, UP1, UR20, 0x1f0, URZ ;  /* 0x000001f014167890 */ /* 0x000fe2000ff3e03f */
[----:B------:R-:W-:Y:S01]  /*3a10*/  R2UR UR8, R15 ;  /* 0x000000000f0872ca */ /* 0x000fe200000e0000 */
[----:B------:R-:W-:Y:S01]  /*3a20*/  VIADD R4, R4, 0x1 ;  /* 0x0000000104047836 */ /* 0x000fe20000000000 */
[----:B------:R-:W-:Y:S01]  /*3a30*/  R2UR UR11, R13 ;  /* 0x000000000d0b72ca */ /* 0x000fe200000e0000 */
[----:B------:R-:W-:Y:S01]  /*3a40*/  UIADD3.X UR23, URZ, UR21, URZ, UP1, !UPT ;  /* 0x000000153f177290 */ /* 0x000fe20008ffe43f */
[----:B------:R-:W-:Y:S01]  /*3a50*/  R2UR UR10, R21 ;  /* 0x00000000150a72ca */ /* 0x000fe200000e0000 */
[----:B------:R-:W-:Y:S01]  /*3a60*/  UMOV UR6, 0x0 ;  /* 0x0000000000067882 */ /* 0x000fe20000000000 */
[----:B------:R-:W-:Y:S01]  /*3a70*/  R2UR UR12, R7 ;  /* 0x00000000070c72ca */ /* 0x000fe200000e0000 */
[----:B------:R-:W-:Y:S01]  /*3a80*/  UMOV UR7, 0x10000000 ;  /* 0x1000000000077882 */ /* 0x000fe20000000000 */
[----:B------:R-:W-:Y:S01]  /*3a90*/  R2UR UR18, R20 ;  /* 0x00000000141272ca */ /* 0x000fe200000e0000 */
[----:B------:R-:W-:Y:S01]  /*3aa0*/  VIADD R21, R21, 0x40 ;  /* 0x0000004015157836 */ /* 0x000fe20000000000 */
[----:B------:R-:W-:Y:S01]  /*3ab0*/  ISETP.GT.AND P3, PT, R2, 0x1, PT ;  /* 0x000000010200780c */ /* 0x000fe20003f64270 */
[----:B------:R-:W-:Y:S01]  /*3ac0*/  UIADD3 UR13, UR5, 0x180, URZ ;  /* 0x00000180050d7890 */ /* 0x000fe2000fffe03f */
[----:B------:R-:W-:Y:S01]  /*3ad0*/  ISETP.NE.AND P1, PT, R4, 0xd, PT ;  /* 0x0000000d0400780c */ /* 0x000fe20003f25270 */
[----:B------:R-:W-:-:S02]  /*3ae0*/  UIADD3.X UR5, URZ, UR21, URZ, UP0, !UPT ;  /* 0x000000153f057290 */ /* 0x000fc400087fe43f */
[----:B------:R-:W-:Y:S01]  /*3af0*/  UIADD3 UR14, UR8, 0x34180, URZ ;  /* 0x00034180080e7890 */ /* 0x000fe2000fffe03f */
[----:B------:R-:W-:Y:S02]  /*3b00*/  SEL R6, RZ, 0x1, P1 ;  /* 0x00000001ff067807 */ /* 0x000fe40000800000 */
[----:B------:R-:W-:Y:S01]  /*3b10*/  UMOV UR8, UR13 ;  /* 0x0000000d00087c82 */ /* 0x000fe20008000000 */
[----:B------:R-:W-:Y:S02]  /*3b20*/  SEL R4, R4, RZ, P1 ;  /* 0x000000ff04047207 */ /* 0x000fe40000800000 */
[----:B------:R-:W-:Y:S01]  /*3b30*/  LOP3.LUT R3, R3, R6, RZ, 0x3c, !PT ;  /* 0x0000000603037212 */ /* 0x000fe200078e3cff */
[----:B------:R0:W-:Y:S02]  /*3b40*/  UTMALDG.3D [UR8], [UR4], desc[UR6] ;  /* 0x00000608040075b4 */ /* 0x0001e40008011000 */
[----:B0-----:R-:W-:Y:S01]  /*3b50*/  UMOV UR8, UR14 ;  /* 0x0000000e00087c82 */ /* 0x001fe20008000000 */
[----:B------:R-:W-:-:S02]  /*3b60*/  UMOV UR11, UR18 ;  /* 0x00000012000b7c82 */ /* 0x000fc40008000000 */
[----:B------:R0:W-:Y:S02]  /*3b70*/  UTMALDG.3D [UR8], [UR22], desc[UR6] ;  /* 0x00000608160075b4 */ /* 0x0001e40008011000 */
[----:B0-----:R-:W-:Y:S05]  /*3b80*/  @P3 BRA `(.L_x_60) ;  /* 0xfffffffc00483947 */ /* 0x001fea000383ffff */
.L_x_56:
[----:B------:R-:W-:Y:S05]  /*3b90*/  BSYNC B1 ;  /* 0x0000000000017941 */ /* 0x000fea0003800000 */
.L_x_55:
[----:B------:R-:W-:Y:S01]  /*3ba0*/  LOP3.LUT P3, RZ, R12, 0xff, RZ, 0xc0, !PT ;  /* 0x000000ff0cff7812 */ /* 0x000fe2000786c0ff */
[----:B------:R-:W-:Y:S01]  /*3bb0*/  IMAD.IADD R4, R8, 0x1, R11 ;  /* 0x0000000108047824 */ /* 0x000fe200078e020b */
[----:B------:R-:W-:Y:S01]  /*3bc0*/  IADD3 R16, P4, R16, UR36, RZ ;  /* 0x0000002410107c10 */ /* 0x000fe2000ff9e0ff */
[----:B------:R-:W-:Y:S01]  /*3bd0*/  ULDC.64 UR4, c[0x0][0x650] ;  /* 0x0001940000047ab9 */ /* 0x000fe20000000a00 */
[----:B------:R-:W-:Y:S01]  /*3be0*/  BSSY B1, `(.L_x_61) ;  /* 0x000006e000017945 */ /* 0x000fe20003800000 */
[----:B------:R-:W-:Y:S01]  /*3bf0*/  IMAD.MOV.U32 R13, RZ, RZ, -0x1 ;  /* 0xffffffffff0d7424 */ /* 0x000fe200078e00ff */
[----:B------:R-:W-:Y:S01]  /*3c00*/  ISETP.GT.U32.AND P1, PT, R4, 0xc, PT ;  /* 0x0000000c0400780c */ /* 0x000fe20003f24070 */
[----:B------:R-:W-:Y:S01]  /*3c10*/  IMAD.MOV.U32 R20, RZ, RZ, -0x1 ;  /* 0xffffffffff147424 */ /* 0x000fe200078e00ff */
[----:B------:R-:W-:Y:S01]  /*3c20*/  IADD3.X R17, R17, UR42, RZ, P4, !PT ;  /* 0x0000002a11117c10 */ /* 0x000fe2000a7fe4ff */
[----:B------:R-:W-:Y:S01]  /*3c30*/  IMAD.MOV.U32 R7, RZ, RZ, -0x1 ;  /* 0xffffffffff077424 */ /* 0x000fe200078e00ff */
[----:B------:R-:W-:-:S02]  /*3c40*/  ISETP.LT.U32.AND P1, PT, R8, 0xd, P1 ;  /* 0x0000000d0800780c */ /* 0x000fc40000f21070 */
[----:B------:R-:W-:Y:S01]  /*3c50*/  PRMT R12, RZ, 0x7610, R12 ;  /* 0x00007610ff0c7816 */ /* 0x000fe2000000000c */
[----:B------:R-:W0:Y:S01]  /*3c60*/  @P3 S2R R3, SR_CgaCtaId ;  /* 0x0000000000033919 */ /* 0x000e220000008800 */
[----:B------:R-:W-:-:S04]  /*3c70*/  @P3 MOV R2, 0x400 ;  /* 0x0000040000023802 */ /* 0x000fc80000000f00 */
[----:B0-----:R-:W-:Y:S01]  /*3c80*/  @P3 LEA R5, R3, R2, 0x18 ;  /* 0x0000000203053211 */ /* 0x001fe200078ec0ff */
[----:B------:R-:W-:-:S03]  /*3c90*/  IMAD.WIDE.U32 R2, R4, 0x4ec4ec4f, RZ ;  /* 0x4ec4ec4f04027825 */ /* 0x000fc600078e00ff */
[----:B------:R0:W-:Y:S01]  /*3ca0*/  @P3 SYNCS.ARRIVE.TRANS64.A1T0 RZ, [R5+URZ+0xe8], RZ ;  /* 0x0000e8ff05ff39a7 */ /* 0x0001e2000810003f */
[----:B------:R-:W-:Y:S02]  /*3cb0*/  ISETP.GE.U32.AND P3, PT, R8, 0xd, PT ;  /* 0x0000000d0800780c */ /* 0x000fe40003f66070 */
[----:B------:R-:W-:Y:S02]  /*3cc0*/  PRMT R2, RZ, 0x7610, R2 ;  /* 0x00007610ff027816 */ /* 0x000fe40000000002 */
[----:B0-----:R-:W-:Y:S02]  /*3cd0*/  SHF.R.U32.HI R5, RZ, 0x2, R3 ;  /* 0x00000002ff057819 */ /* 0x001fe40000011603 */
[----:B------:R-:W-:Y:S02]  /*3ce0*/  SEL R3, RZ, 0x1, !P1 ;  /* 0x00000001ff037807 */ /* 0x000fe40004800000 */
[----:B------:R-:W-:Y:S01]  /*3cf0*/  ISETP.GE.U32.AND P1, PT, R16, UR4, PT ;  /* 0x0000000410007c0c */ /* 0x000fe2000bf26070 */
[----:B------:R-:W-:Y:S01]  /*3d00*/  IMAD R11, R5, -0xd, R4 ;  /* 0xfffffff3050b7824 */ /* 0x000fe200078e0204 */
[----:B------:R-:W-:-:S02]  /*3d10*/  LOP3.LUT R0, R0, R3, RZ, 0x3c, !PT ;  /* 0x0000000300007212 */ /* 0x000fc400078e3cff */
[----:B------:R-:W-:Y:S02]  /*3d20*/  ISETP.GE.U32.AND.EX P1, PT, R17, UR5, PT, P1 ;  /* 0x0000000511007c0c */ /* 0x000fe4000bf26110 */
[----:B------:R-:W-:-:S11]  /*3d30*/  @P3 LOP3.LUT R0, R0, 0x1, R5, 0x78, !PT ;  /* 0x0000000100003812 */ /* 0x000fd600078e7805 */
[----:B------:R-:W-:Y:S05]  /*3d40*/  @P1 BRA `(.L_x_62) ;  /* 0x00000004005c1947 */ /* 0x000fea0003800000 */
[----:B------:R-:W-:Y:S01]  /*3d50*/  ULDC.64 UR4, c[0x0][0x628] ;  /* 0x00018a0000047ab9 */ /* 0x000fe20000000a00 */
[----:B------:R-:W0:Y:S01]  /*3d60*/  S2R R14, SR_CTAID.X ;  /* 0x00000000000e7919 */ /* 0x000e220000002500 */
[----:B------:R-:W-:Y:S01]  /*3d70*/  ISETP.NE.U32.AND P1, PT, RZ, UR4, PT ;  /* 0x00000004ff007c0c */ /* 0x000fe2000bf25070 */
[----:B------:R-:W-:Y:S01]  /*3d80*/  ULDC UR7, c[0x0][0x630] ;  /* 0x00018c0000077ab9 */ /* 0x000fe20000000800 */
[----:B------:R-:W-:Y:S01]  /*3d90*/  IMAD.MOV.U32 R2, RZ, RZ, R16 ;  /* 0x000000ffff027224 */ /* 0x000fe200078e0010 */
[----:B------:R-:W1:Y:S01]  /*3da0*/  S2R R13, SR_CTAID.Y ;  /* 0x00000000000d7919 */ /* 0x000e620000002600 */
[----:B------:R-:W-:Y:S01]  /*3db0*/  ISETP.NE.AND.EX P1, PT, RZ, UR5, PT, P1 ;  /* 0x00000005ff007c0c */ /* 0x000fe2000bf25310 */
[----:B------:R-:W-:-:S12]  /*3dc0*/  IMAD.MOV.U32 R3, RZ, RZ, R17 ;  /* 0x000000ffff037224 */ /* 0x000fd800078e0011 */
[----:B------:R-:W-:Y:S05]  /*3dd0*/  @!P1 BRA `(.L_x_63) ;  /* 0x0000000000289947 */ /* 0x000fea0003800000 */
[----:B------:R-:W-:Y:S02]  /*3de0*/  ULDC UR6, c[0x0][0x634] ;  /* 0x00018d0000067ab9 */ /* 0x000fe40000000800 */
[----:B------:R-:W-:-:S05]  /*3df0*/  IADD3 R7, P1, R16, UR6, RZ ;  /* 0x0000000610077c10 */ /* 0x000fca000ff3e0ff */
[----:B------:R-:W-:-:S04]  /*3e00*/  IMAD.X R15, RZ, RZ, R17, P1 ;  /* 0x000000ffff0f7224 */ /* 0x000fc800008e0611 */
[----:B------:R-:W-:-:S04]  /*3e10*/  IMAD.WIDE.U32 R4, R15, UR4, RZ ;  /* 0x000000040f047c25 */ /* 0x000fc8000f8e00ff */
[----:B------:R-:W-:-:S04]  /*3e20*/  IMAD.WIDE.U32 R4, P1, R7, UR5, R4 ;  /* 0x0000000507047c25 */ /* 0x000fc8000f820004 */
[----:B------:R-:W-:-:S04]  /*3e30*/  IMAD.WIDE.U32 R6, R7, UR4, RZ ;  /* 0x0000000407067c25 */ /* 0x000fc8000f8e00ff */
[----:B------:R-:W-:Y:S01]  /*3e40*/  IMAD.X R3, RZ, RZ, RZ, P1 ;  /* 0x000000ffff037224 */ /* 0x000fe200008e06ff */
[----:B------:R-:W-:Y:S01]  /*3e50*/  IADD3 RZ, P1, R7, R4, RZ ;  /* 0x0000000407ff7210 */ /* 0x000fe20007f3e0ff */
[----:B------:R-:W-:-:S04]  /*3e60*/  IMAD.MOV.U32 R2, RZ, RZ, R5 ;  /* 0x000000ffff027224 */ /* 0x000fc800078e0005 */
[----:B------:R-:W-:-:S08]  /*3e70*/  IMAD.WIDE.U32.X R2, R15, UR5, R2, P1 ;  /* 0x000000050f027c25 */ /* 0x000fd000088e0402 */
.L_x_63:
[--C-:B------:R-:W-:Y:S01]  /*3e80*/  SHF.R.U64 R6, R2, UR7, R3.reuse ;  /* 0x0000000702067c19 */ /* 0x100fe20008001203 */
[----:B------:R-:W-:Y:S01]  /*3e90*/  ULDC.64 UR4, c[0x0][0x620] ;  /* 0x0001880000047ab9 */ /* 0x000fe20000000a00 */
[----:B------:R-:W-:Y:S01]  /*3ea0*/  SHF.R.U32.HI R2, RZ, UR7, R3 ;  /* 0x00000007ff027c19 */ /* 0x000fe20008011603 */
[----:B------:R-:W-:Y:S01]  /*3eb0*/  IMAD.MOV.U32 R3, RZ, RZ, R17 ;  /* 0x000000ffff037224 */ /* 0x000fe200078e0011 */
[----:B------:R-:W-:Y:S01]  /*3ec0*/  IADD3 R5, P1, RZ, -R6, RZ ;  /* 0x80000006ff057210 */ /* 0x000fe20007f3e0ff */
[----:B------:R-:W2:Y:S01]  /*3ed0*/  LDC R25, c[0x0][0x144] ;  /* 0x00005100ff197b82 */ /* 0x000ea20000000800 */
[----:B0-----:R-:W-:Y:S01]  /*3ee0*/  I2FP.F32.U32 R7, R14 ;  /* 0x0000000e00077245 */ /* 0x001fe20000201000 */
[----:B------:R-:W-:Y:S01]  /*3ef0*/  ULDC.64 UR8, c[0x0][0x640] ;  /* 0x0001900000087ab9 */ /* 0x000fe20000000a00 */
[----:B------:R-:W-:Y:S01]  /*3f00*/  ULDC UR6, c[0x0][0x608] ;  /* 0x0001820000067ab9 */ /* 0x000fe20000000800 */
[----:B------:R-:W-:Y:S01]  /*3f10*/  IMAD.X R2, RZ, RZ, ~R2, P1 ;  /* 0x000000ffff027224 */ /* 0x000fe200008e0e02 */
[----:B------:R-:W-:-:S03]  /*3f20*/  ISETP.NE.U32.AND P1, PT, RZ, UR8, PT ;  /* 0x00000008ff007c0c */ /* 0x000fc6000bf25070 */
[----:B------:R-:W-:Y:S01]  /*3f30*/  IMAD R4, R2, UR4, RZ ;  /* 0x0000000402047c24 */ /* 0x000fe2000f8e02ff */
[----:B------:R-:W0:Y:S01]  /*3f40*/  LDC R20, c[0x0][0x148] ;  /* 0x00005200ff147b82 */ /* 0x000e220000000800 */
[----:B------:R-:W-:Y:S01]  /*3f50*/  IMAD.MOV.U32 R2, RZ, RZ, R16 ;  /* 0x000000ffff027224 */ /* 0x000fe200078e0010 */
[----:B------:R-:W-:-:S03]  /*3f60*/  ISETP.NE.AND.EX P1, PT, RZ, UR9, PT, P1 ;  /* 0x00000009ff007c0c */ /* 0x000fc6000bf25310 */
[----:B------:R-:W-:Y:S01]  /*3f70*/  IMAD.WIDE.U32 R2, R5, UR4, R2 ;  /* 0x0000000405027c25 */ /* 0x000fe2000f8e0002 */
[----:B------:R-:W-:-:S03]  /*3f80*/  ULDC UR4, c[0x0][0x150] ;  /* 0x0000540000047ab9 */ /* 0x000fc60000000800 */
[----:B------:R-:W-:Y:S02]  /*3f90*/  IMAD R5, R5, UR5, R4 ;  /* 0x0000000505057c24 */ /* 0x000fe4000f8e0204 */
[----:B------:R-:W-:Y:S01]  /*3fa0*/  FMUL R4, R7, UR4 ;  /* 0x0000000407047c20 */ /* 0x000fe20008400000 */
[----:B------:R-:W-:Y:S01]  /*3fb0*/  ULDC UR4, c[0x0][0x618] ;  /* 0x0001860000047ab9 */ /* 0x000fe20000000800 */
[----:B------:R-:W-:Y:S01]  /*3fc0*/  ULDC UR5, c[0x0][0x154] ;  /* 0x0000550000057ab9 */ /* 0x000fe20000000800 */
[----:B------:R-:W-:-:S03]  /*3fd0*/  IMAD.IADD R3, R3, 0x1, R5 ;  /* 0x0000000103037824 */ /* 0x000fc600078e0205 */
[----:B------:R-:W3:Y:S02]  /*3fe0*/  F2I.U32.TRUNC.NTZ R4, R4 ;  /* 0x0000000400047305 */ /* 0x000ee4000020f000 */
[----:B------:R-:W-:Y:S02]  /*3ff0*/  SHF.R.U64 R7, R2, UR4, R3 ;  /* 0x0000000402077c19 */ /* 0x000fe40008001203 */
[----:B-1----:R-:W-:-:S05]  /*4000*/  I2FP.F32.U32 R2, R13 ;  /* 0x0000000d00027245 */ /* 0x002fca0000201000 */
[----:B------:R-:W-:Y:S01]  /*4010*/  FMUL R22, R2, UR5 ;  /* 0x0000000502167c20 */ /* 0x000fe20008400000 */
[----:B------:R-:W-:Y:S01]  /*4020*/  SHF.R.U32.HI R2, RZ, UR4, R3 ;  /* 0x00000004ff027c19 */ /* 0x000fe20008011603 */
[----:B------:R-:W-:-:S03]  /*4030*/  ULDC UR4, c[0x0][0x658] ;  /* 0x0001960000047ab9 */ /* 0x000fc60000000800 */
[--C-:B------:R-:W-:Y:S01]  /*4040*/  SHF.R.U64 R21, R7, UR6, R2.reuse ;  /* 0x0000000607157c19 */ /* 0x100fe20008001202 */
[----:B------:R-:W1:Y:S01]  /*4050*/  F2I.U32.TRUNC.NTZ R22, R22 ;  /* 0x0000001600167305 */ /* 0x000e62000020f000 */
[----:B------:R-:W-:Y:S01]  /*4060*/  SHF.R.U32.HI R2, RZ, UR6, R2 ;  /* 0x00000006ff027c19 */ /* 0x000fe20008011602 */
[----:B---3--:R-:W-:-:S03]  /*4070*/  IMAD.MOV R4, RZ, RZ, -R4 ;  /* 0x000000ffff047224 */ /* 0x008fc600078e0a04 */
[----:B------:R-:W-:Y:S01]  /*4080*/  SHF.R.U64 R15, R21, UR4, R2 ;  /* 0x00000004150f7c19 */ /* 0x000fe20008001202 */
[----:B--2---:R-:W-:Y:S01]  /*4090*/  IMAD R14, R25, R4, R14 ;  /* 0x00000004190e7224 */ /* 0x004fe200078e020e */
[----:B------:R-:W-:-:S03]  /*40a0*/  SHF.R.U32.HI R23, RZ, UR4, R2 ;  /* 0x00000004ff177c19 */ /* 0x000fc60008011602 */
[----:B------:R-:W-:Y:S02]  /*40b0*/  IMAD.MOV.U32 R2, RZ, RZ, R15 ;  /* 0x000000ffff027224 */ /* 0x000fe400078e000f */
[----:B------:R-:W-:Y:S01]  /*40c0*/  IMAD.MOV.U32 R3, RZ, RZ, R23 ;  /* 0x000000ffff037224 */ /* 0x000fe200078e0017 */
[----:B------:R-:W-:Y:S06]  /*40d0*/  @!P1 BRA `(.L_x_64) ;  /* 0x0000000000289947 */ /* 0x000fec0003800000 */
[----:B------:R-:W-:Y:S02]  /*40e0*/  ULDC UR4, c[0x0][0x64c] ;  /* 0x0001930000047ab9 */ /* 0x000fe40000000800 */
[----:B------:R-:W-:-:S05]  /*40f0*/  IADD3 R3, P1, R15, UR4, RZ ;  /* 0x000000040f037c10 */ /* 0x000fca000ff3e0ff */
[----:B------:R-:W-:-:S04]  /*4100*/  IMAD.X R23, RZ, RZ, R23, P1 ;  /* 0x000000ffff177224 */ /* 0x000fc800008e0617 */
[----:B------:R-:W-:-:S04]  /*4110*/  IMAD.WIDE.U32 R4, R23, UR8, RZ ;  /* 0x0000000817047c25 */ /* 0x000fc8000f8e00ff */
[----:B------:R-:W-:-:S04]  /*4120*/  IMAD.WIDE.U32 R4, P1, R3, UR9, R4 ;  /* 0x0000000903047c25 */ /* 0x000fc8000f820004 */
[----:B------:R-:W-:-:S04]  /*4130*/  IMAD.WIDE.U32 R2, R3, UR8, RZ ;  /* 0x0000000803027c25 */ /* 0x000fc8000f8e00ff */
[----:B------:R-:W-:Y:S01]  /*4140*/  IMAD.MOV.U32 R2, RZ, RZ, R5 ;  /* 0x000000ffff027224 */ /* 0x000fe200078e0005 */
[----:B------:R-:W-:Y:S01]  /*4150*/  IADD3 RZ, P3, R3, R4, RZ ;  /* 0x0000000403ff7210 */ /* 0x000fe20007f7e0ff */
[----:B------:R-:W-:-:S04]  /*4160*/  IMAD.X R3, RZ, RZ, RZ, P1 ;  /* 0x000000ffff037224 */ /* 0x000fc800008e06ff */
[----:B------:R-:W-:-:S08]  /*4170*/  IMAD.WIDE.U32.X R2, R23, UR9, R2, P3 ;  /* 0x0000000917027c25 */ /* 0x000fd000098e0402 */
.L_x_64:
[----:B------:R-:W-:Y:S01]  /*4180*/  ISETP.NE.AND P1, PT, R19, 0x1, PT ;  /* 0x000000011300780c */ /* 0x000fe20003f25270 */
[----:B------:R-:W-:Y:S01]  /*4190*/  ULDC UR4, c[0x0][0x648] ;  /* 0x0001920000047ab9 */ /* 0x000fe20000000800 */
[----:B------:R-:W-:Y:S01]  /*41a0*/  LOP3.LUT R21, R21, UR16, RZ, 0xc0, !PT ;  /* 0x0000001015157c12 */ /* 0x000fe2000f8ec0ff */
[----:B-1----:R-:W-:Y:S01]  /*41b0*/  IMAD.MOV R22, RZ, RZ, -R22 ;  /* 0x000000ffff167224 */ /* 0x002fe200078e0a16 */
[----:B------:R-:W-:Y:S01]  /*41c0*/  SHF.R.U64 R2, R2, UR4, R3 ;  /* 0x0000000402027c19 */ /* 0x000fe20008001203 */
[----:B------:R-:W-:Y:S01]  /*41d0*/  ULDC UR4, c[0x0][0x638] ;  /* 0x00018e0000047ab9 */ /* 0x000fe20000000800 */
[----:B------:R-:W-:Y:S01]  /*41e0*/  ULDC UR5, c[0x0][0x610] ;  /* 0x0001840000057ab9 */ /* 0x000fe20000000800 */
[----:B------:R-:W-:Y:S02]  /*41f0*/  IMAD.MOV.U32 R3, RZ, RZ, 0x1 ;  /* 0x00000001ff037424 */ /* 0x000fe400078e00ff */
[----:B------:R-:W-:Y:S02]  /*4200*/  IMAD.MOV R4, RZ, RZ, -R2 ;  /* 0x000000ffff047224 */ /* 0x000fe400078e0a02 */
[----:B------:R-:W-:Y:S01]  /*4210*/  IMAD R21, R2, UR17, R21 ;  /* 0x0000001102157c24 */ /* 0x000fe2000f8e0215 */
[----:B------:R-:W-:Y:S01]  /*4220*/  LOP3.LUT R2, R7, UR15, RZ, 0xc0, !PT ;  /* 0x0000000f07027c12 */ /* 0x000fe2000f8ec0ff */
[----:B0-----:R-:W-:-:S02]  /*4230*/  @P1 IMAD R14, R20, R22, R13 ;  /* 0x00000016140e1224 */ /* 0x001fc400078e020d */
[----:B------:R-:W-:Y:S01]  /*4240*/  IMAD R15, R4, UR4, R15 ;  /* 0x00000004040f7c24 */ /* 0x000fe2000f8e020f */
[----:B------:R-:W-:Y:S01]  /*4250*/  ULDC UR4, c[0x0][0x600] ;  /* 0x0001800000047ab9 */ /* 0x000fe20000000800 */
[----:B------:R-:W-:Y:S02]  /*4260*/  IMAD R14, R21, UR5, R14 ;  /* 0x00000005150e7c24 */ /* 0x000fe4000f8e020e */
[--C-:B------:R-:W-:Y:S01]  /*4270*/  IMAD R15, R15, UR4, R2.reuse ;  /* 0x000000040f0f7c24 */ /* 0x100fe2000f8e0202 */
[----:B------:R-:W-:Y:S01]  /*4280*/  PRMT R2, R3, 0x7610, R2 ;  /* 0x0000761003027816 */ /* 0x000fe20000000002 */
[----:B------:R-:W-:-:S03]  /*4290*/  IMAD.MOV.U32 R7, RZ, RZ, R6 ;  /* 0x000000ffff077224 */ /* 0x000fc600078e0006 */
[----:B------:R-:W-:Y:S02]  /*42a0*/  SEL R20, R15, R14, !P1 ;  /* 0x0000000e0f147207 */ /* 0x000fe40004800000 */
[----:B------:R-:W-:-:S07]  /*42b0*/  SEL R13, R14, R15, !P1 ;  /* 0x0000000f0e0d7207 */ /* 0x000fce0004800000 */
.L_x_62:
[----:B------:R-:W-:Y:S05]  /*42c0*/  BSYNC B1 ;  /* 0x0000000000017941 */ /* 0x000fea0003800000 */
.L_x_61:
[----:B------:R-:W-:-:S13]  /*42d0*/  LOP3.LUT P1, RZ, R2, 0xff, RZ, 0xc0, !PT ;  /* 0x000000ff02ff7812 */ /* 0x000fda000782c0ff */
[----:B------:R-:W-:Y:S05]  /*42e0*/  @P1 BRA `(.L_x_65) ;  /* 0xfffffff4003c1947 */ /* 0x000fea000383ffff */
[----:B------:R-:W-:Y:S05]  /*42f0*/  BSYNC B0 ;  /* 0x0000000000007941 */ /* 0x000fea0003800000 */
.L_x_53:
[----:B------:R-:W-:-:S03]  /*4300*/  UMOV UR4, 0xffffffff ;  /* 0xffffffff00047882 */ /* 0x000fc60000000000 */
[----:B------:R-:W-:Y:S05]  /*4310*/  BRA.DIV UR4, `(.L_x_66) ;  /* 0x0000000a045c7947 */ /* 0x000fea000b800000 */
[----:B------:R-:W-:-:S13]  /*4320*/  ELECT P6, URZ, PT ;  /* 0x00000000003f782f */ /* 0x000fda00038c0000 */
.L_x_89:
[----:B------:R-:W-:Y:S04]  /*4330*/  BSSY B0, `(.L_x_67) ;  /* 0x000007c000007945 */ /* 0x000fe80003800000 */
[----:B------:R-:W-:Y:S05]  /*4340*/  @!P6 BRA `(.L_x_68) ;  /* 0x0000000400e8e947 */ /* 0x000fea0003800000 */
[----:B------:R-:W-:-:S04]  /*4350*/  LOP3.LUT R18, R18, 0x2, RZ, 0xfc, !PT ;  /* 0x0000000212127812 */ /* 0x000fc800078efcff */
[----:B------:R-:W-:-:S13]  /*4360*/  ISETP.NE.AND P0, PT, R18, 0x3, PT ;  /* 0x000000031200780c */ /* 0x000fda0003f05270 */
[----:B------:R-:W-:Y:S05]  /*4370*/  @!P0 BRA `(.L_x_69) ;  /* 0x0000000000048947 */ /* 0x000fea0003800000 */
[----:B------:R-:W-:Y:S01]  /*4380*/  BPT.TRAP 0x1 ;  /* 0x000000040000795c */ /* 0x000fe20000300000 */
.L_x_69:
[----:B------:R-:W0:Y:S01]  /*4390*/  S2R R3, SR_CgaCtaId ;  /* 0x0000000000037919 */ /* 0x000e220000008800 */
[----:B------:R-:W-:Y:S02]  /*43a0*/  MOV R2, 0x400 ;  /* 0x0000040000027802 */ /* 0x000fe40000000f00 */
[----:B------:R-:W-:Y:S02]  /*43b0*/  SHF.L.U32 R4, R0, 0x1f, RZ ;  /* 0x0000001f00047819 */ /* 0x000fe400000006ff */
[----:B0-----:R-:W-:-:S05]  /*43c0*/  LEA R2, R3, R2, 0x18 ;  /* 0x0000000203027211 */ /* 0x001fca00078ec0ff */
[----:B------:R-:W-:-:S04]  /*43d0*/  VIADD R2, R2, 0x68 ;  /* 0x0000006802027836 */ /* 0x000fc80000000000 */
[C---:B------:R-:W-:Y:S02]  /*43e0*/  IMAD R7, R11.reuse, 0x8, R2 ;  /* 0x000000080b077824 */ /* 0x040fe400078e0202 */
[----:B------:R-:W-:Y:S02]  /*43f0*/  VIADD R11, R11, 0x1 ;  /* 0x000000010b0b7836 */ /* 0x000fe40000000000 */
[----:B------:R-:W0:Y:S03]  /*4400*/  SYNCS.PHASECHK.TRANS64.TRYWAIT P0, [R7+URZ], R4 ;  /* 0x00000004070075a7 */ /* 0x000e26000800017f */
[----:B------:R-:W-:-:S04]  /*4410*/  ISETP.NE.AND P1, PT, R11, 0xd, PT ;  /* 0x0000000d0b00780c */ /* 0x000fc80003f25270 */
[----:B------:R-:W-:Y:S02]  /*4420*/  SEL R3, RZ, 0x1, P1 ;  /* 0x00000001ff037807 */ /* 0x000fe40000800000 */
[----:B------:R-:W-:Y:S02]  /*4430*/  SEL R11, R11, RZ, P1 ;  /* 0x000000ff0b0b7207 */ /* 0x000fe40000800000 */
[----:B------:R-:W-:-:S03]  /*4440*/  LOP3.LUT R6, R0, R3, RZ, 0x3c, !PT ;  /* 0x0000000300067212 */ /* 0x000fc600078e3cff */
[----:B------:R-:W-:Y:S01]  /*4450*/  IMAD R8, R11, 0x8, R2 ;  /* 0x000000080b087824 */ /* 0x000fe200078e0202 */
[----:B------:R-:W-:Y:S01]  /*4460*/  SHF.L.U32 R5, R6, 0x1f, RZ ;  /* 0x0000001f06057819 */ /* 0x000fe200000006ff */
[----:B0-----:R-:W-:Y:S06]  /*4470*/  @!P0 BRA `(.L_x_70) ;  /* 0x0000000800248947 */ /* 0x001fec0003800000 */
.L_x_90:
[----:B------:R-:W1:Y:S01]  /*4480*/  SYNCS.PHASECHK.TRANS64.TRYWAIT P0, [R8+URZ], R5 ;  /* 0x00000005080075a7 */ /* 0x000e62000800017f */
[----:B------:R-:W-:-:S05]  /*4490*/  VIADD R0, R11, 0x1 ;  /* 0x000000010b007836 */ /* 0x000fca0000000000 */
[----:B------:R-:W-:-:S04]  /*44a0*/  ISETP.NE.AND P1, PT, R0, 0xd, PT ;  /* 0x0000000d0000780c */ /* 0x000fc80003f25270 */
[----:B------:R-:W-:Y:S02]  /*44b0*/  SEL R3, RZ, 0x1, P1 ;  /* 0x00000001ff037807 */ /* 0x000fe40000800000 */
[----:B0-----:R-:W-:Y:S02]  /*44c0*/  SEL R7, R0, RZ, P1 ;  /* 0x000000ff00077207 */ /* 0x001fe40000800000 */
[----:B------:R-:W-:-:S03]  /*44d0*/  LOP3.LUT R6, R6, R3, RZ, 0x3c, !PT ;  /* 0x0000000306067212 */ /* 0x000fc600078e3cff */
[----:B------:R-:W-:Y:S01]  /*44e0*/  IMAD R9, R7, 0x8, R2 ;  /* 0x0000000807097824 */ /* 0x000fe200078e0202 */
[----:B------:R-:W-:Y:S01]  /*44f0*/  SHF.L.U32 R4, R6, 0x1f, RZ ;  /* 0x0000001f06047819 */ /* 0x000fe200000006ff */
[----:B-1----:R-:W-:Y:S06]  /*4500*/  @!P0 BRA `(.L_x_71) ;  /* 0x0000000800148947 */ /* 0x002fec0003800000 */
.L_x_91:
[----:B------:R-:W1:Y:S01]  /*4510*/  SYNCS.PHASECHK.TRANS64.TRYWAIT P0, [R9+URZ], R4 ;  /* 0x00000004090075a7 */ /* 0x000e62000800017f */
[----:B------:R-:W-:-:S05]  /*4520*/  VIADD R0, R7, 0x1 ;  /* 0x0000000107007836 */ /* 0x000fca0000000000 */
[----:B------:R-:W-:-:S04]  /*4530*/  ISETP.NE.AND P1, PT, R0, 0xd, PT ;  /* 0x0000000d0000780c */ /* 0x000fc80003f25270 */
[----:B------:R-:W-:Y:S02]  /*4540*/  SEL R3, RZ, 0x1, P1 ;  /* 0x00000001ff037807 */ /* 0x000fe40000800000 */
[----:B------:R-:W-:Y:S02]  /*4550*/  SEL R7, R0, RZ, P1 ;  /* 0x000000ff00077207 */ /* 0x000fe40000800000 */
[----:B------:R-:W-:-:S03]  /*4560*/  LOP3.LUT R6, R6, R3, RZ, 0x3c, !PT ;  /* 0x0000000306067212 */ /* 0x000fc600078e3cff */
[----:B0-----:R-:W-:Y:S01]  /*4570*/  IMAD R8, R7, 0x8, R2 ;  /* 0x0000000807087824 */ /* 0x001fe200078e0202 */
[----:B------:R-:W-:Y:S01]  /*4580*/  SHF.L.U32 R5, R6, 0x1f, RZ ;  /* 0x0000001f06057819 */ /* 0x000fe200000006ff */
[----:B-1----:R-:W-:Y:S06]  /*4590*/  @!P0 BRA `(.L_x_72) ;  /* 0x0000000800048947 */ /* 0x002fec0003800000 */
.L_x_92:
        /* <DEDUP_REMOVED lines=9> */
.L_x_93:
        /* <DEDUP_REMOVED lines=9> */
.L_x_94:
        /* <DEDUP_REMOVED lines=9> */
.L_x_95:
        /* <DEDUP_REMOVED lines=9> */
.L_x_96:
        /* <DEDUP_REMOVED lines=9> */
.L_x_97:
        /* <DEDUP_REMOVED lines=9> */
.L_x_98:
        /* <DEDUP_REMOVED lines=9> */
.L_x_99:
[----:B------:R-:W1:Y:S01]  /*4990*/  SYNCS.PHASECHK.TRANS64.TRYWAIT P0, [R9+URZ], R4 ;  /* 0x00000004090075a7 */ /* 0x000e62000800017f */
[----:B------:R-:W-:-:S05]  /*49a0*/  VIADD R0, R7, 0x1 ;  /* 0x0000000107007836 */ /* 0x000fca0000000000 */
[----:B------:R-:W-:-:S04]  /*49b0*/  ISETP.NE.AND P1, PT, R0, 0xd, PT ;  /* 0x0000000d0000780c */ /* 0x000fc80003f25270 */
[----:B------:R-:W-:Y:S02]  /*49c0*/  SEL R3, RZ, 0x1, P1 ;  /* 0x00000001ff037807 */ /* 0x000fe40000800000 */
[----:B------:R-:W-:Y:S02]  /*49d0*/  SEL R7, R0, RZ, P1 ;  /* 0x000000ff00077207 */ /* 0x000fe40000800000 */
[----:B------:R-:W-:-:S03]  /*49e0*/  LOP3.LUT R11, R6, R3, RZ, 0x3c, !PT ;  /* 0x00000003060b7212 */ /* 0x000fc600078e3cff */
[----:B------:R-:W-:Y:S01]  /*49f0*/  IMAD R6, R7, 0x8, R2 ;  /* 0x0000000807067824 */ /* 0x000fe200078e0202 */
[----:B0-----:R-:W-:Y:S01]  /*4a00*/  SHF.L.U32 R5, R11, 0x1f, RZ ;  /* 0x0000001f0b057819 */ /* 0x001fe200000006ff */
[----:B-1----:R-:W-:Y:S06]  /*4a10*/  @!P0 BRA `(.L_x_80) ;  /* 0x0000000400848947 */ /* 0x002fec0003800000 */
.L_x_100:
[----:B------:R-:W1:Y:S01]  /*4a20*/  SYNCS.PHASECHK.TRANS64.TRYWAIT P0, [R6+URZ], R5 ;  /* 0x00000005060075a7 */ /* 0x000e62000800017f */
[----:B------:R-:W-:-:S05]  /*4a30*/  VIADD R0, R7, 0x1 ;  /* 0x0000000107007836 */ /* 0x000fca0000000000 */
[----:B------:R-:W-:-:S04]  /*4a40*/  ISETP.NE.AND P1, PT, R0, 0xd, PT ;  /* 0x0000000d0000780c */ /* 0x000fc80003f25270 */
[----:B0-----:R-:W-:Y:S02]  /*4a50*/  SEL R4, RZ, 0x1, P1 ;  /* 0x00000001ff047807 */ /* 0x001fe40000800000 */
[----:B------:R-:W-:Y:S02]  /*4a60*/  SEL R3, R0, RZ, P1 ;  /* 0x000000ff00037207 */ /* 0x000fe40000800000 */
[----:B------:R-:W-:Y:S01]  /*4a70*/  LOP3.LUT R0, R11, R4, RZ, 0x3c, !PT ;  /* 0x000000040b007212 */ /* 0x000fe200078e3cff */
[----:B-1----:R-:W-:Y:S06]  /*4a80*/  @!P0 BRA `(.L_x_81) ;  /* 0x00000004007c8947 */ /* 0x002fec0003800000 */
.L_x_101:
[----:B------:R-:W-:Y:S01]  /*4a90*/  IMAD R3, R3, 0x8, R2 ;  /* 0x0000000803037824 */ /* 0x000fe200078e0202 */
[----:B------:R-:W-:-:S07]  /*4aa0*/  SHF.L.U32 R0, R0, 0x1f, RZ ;  /* 0x0000001f00007819 */ /* 0x000fce00000006ff */
.L_x_82:
[----:B-1----:R1:W2:Y:S02]  /*4ab0*/  SYNCS.PHASECHK.TRANS64.TRYWAIT P0, [R3+URZ], R0 ;  /* 0x00000000030075a7 */ /* 0x0022a4000800017f */
[----:B--2---:R-:W-:Y:S05]  /*4ac0*/  @!P0 NANOSLEEP.SYNCS 0x989680 ;  /* 0x009896800000895d */ /* 0x004fea0003900000 */
[----:B------:R-:W2:Y:S02]  /*4ad0*/  @!P0 SYNCS.PHASECHK.TRANS64 P0, [R3+URZ], R0 ;  /* 0x00000000030085a7 */ /* 0x000ea4000800007f */
[----:B--2---:R-:W-:Y:S05]  /*4ae0*/  @!P0 BRA `(.L_x_82) ;  /* 0xfffffffc00f08947 */ /* 0x004fea000383ffff */
.L_x_68:
[----:B------:R-:W-:Y:S05]  /*4af0*/  BSYNC B0 ;  /* 0x0000000000007941 */ /* 0x000fea0003800000 */
.L_x_67:
[----:B------:R-:W-:Y:S05]  /*4b00*/  EXIT ;  /* 0x000000000000794d */ /* 0x000fea0003800000 */
.L_x_18:
[----:B-1----:R1:W2:Y:S02]  /*4b10*/  SYNCS.PHASECHK.TRANS64.TRYWAIT P1, [R3+URZ], R0 ;  /* 0x00000000030075a7 */ /* 0x0022a4000802017f */
[----:B--2---:R-:W-:Y:S05]  /*4b20*/  @!P1 NANOSLEEP.SYNCS 0x989680 ;  /* 0x009896800000995d */ /* 0x004fea0003900000 */
[----:B------:R-:W2:Y:S02]  /*4b30*/  @!P1 SYNCS.PHASECHK.TRANS64 P1, [R3+URZ], R0 ;  /* 0x00000000030095a7 */ /* 0x000ea4000802007f */
[----:B--2---:R-:W-:Y:S05]  /*4b40*/  @!P1 BRA `(.L_x_18) ;  /* 0xfffffffc00f09947 */ /* 0x004fea000383ffff */
[----:B------:R-:W-:Y:S05]  /*4b50*/  BRA `(.L_x_17) ;  /* 0xffffffc800947947 */ /* 0x000fea000383ffff */
.L_x_23:
[----:B-1----:R-:W-:-:S04]  /*4b60*/  IMAD.U32 R3, RZ, RZ, UR4 ;  /* 0x00000004ff037e24 */ /* 0x002fc8000f8e00ff */
[----:B------:R1:W2:Y:S03]  /*4b70*/  SYNCS.PHASECHK.TRANS64.TRYWAIT P1, [R3+URZ], R2 ;  /* 0x00000002030075a7 */ /* 0x0002a6000802017f */
[----:B--2---:R-:W-:Y:S05]  /*4b80*/  @!P1 NANOSLEEP.SYNCS 0x989680 ;  /* 0x009896800000995d */ /* 0x004fea0003900000 */
[----:B------:R-:W2:Y:S02]  /*4b90*/  @!P1 SYNCS.PHASECHK.TRANS64 P1, [R3+URZ], R2 ;  /* 0x00000002030095a7 */ /* 0x000ea4000802007f */
[----:B--2---:R-:W-:Y:S05]  /*4ba0*/  @!P1 BRA `(.L_x_23) ;  /* 0xfffffffc00ec9947 */ /* 0x004fea000383ffff */
[----:B------:R-:W-:Y:S05]  /*4bb0*/  BRA `(.L_x_22) ;  /* 0xffffffcc00587947 */ /* 0x000fea000383ffff */
.L_x_54:
[----:B------:R-:W-:Y:S01]  /*4bc0*/  BSSY B1, `(.L_x_83) ;  /* 0x0000006000017945 */ /* 0x000fe20003800000 */
[----:B------:R-:W-:-:S07]  /*4bd0*/  IMAD.MOV.U32 R15, RZ, RZ, -0x1 ;  /* 0xffffffffff0f7424 */ /* 0x000fce00078e00ff */
[----:B------:R-:W-:Y:S05]  /*4be0*/  WARPSYNC.COLLECTIVE R15, `(.L_x_84) ;  /* 0x000000000f0c7348 */ /* 0x000fea0003c00000 */
[----:B------:R-:W-:Y:S02]  /*4bf0*/  ELECT P6, UR62, PT ;  /* 0x00000000003e782f */ /* 0x000fe400038c0000 */
[----:B------:R-:W-:Y:S01]  /*4c00*/  MOV R14, UR62 ;  /* 0x0000003e000e7c02 */ /* 0x000fe20008000f00 */
[----:B------:R-:W-:Y:S10]  /*4c10*/  ENDCOLLECTIVE ;  /* 0x000000000000791b */ /* 0x000ff40003800000 */
.L_x_84:
[----:B------:R-:W-:Y:S05]  /*4c20*/  BSYNC B1 ;  /* 0x0000000000017941 */ /* 0x000fea0003800000 */
.L_x_83:
[----:B------:R-:W-:Y:S05]  /*4c30*/  BRA `(.L_x_85) ;  /* 0xffffffe800f47947 */ /* 0x000fea000383ffff */
.L_x_57:
[----:B-1----:R1:W2:Y:S02]  /*4c40*/  SYNCS.PHASECHK.TRANS64.TRYWAIT P1, [R14+URZ+0x68], R5 ;  /* 0x000068050e0075a7 */ /* 0x0022a4000802017f */
[----:B--2---:R-:W-:Y:S05]  /*4c50*/  @!P1 NANOSLEEP.SYNCS 0x989680 ;  /* 0x009896800000995d */ /* 0x004fea0003900000 */
[----:B------:R-:W2:Y:S02]  /*4c60*/  @!P1 SYNCS.PHASECHK.TRANS64 P1, [R14+URZ+0x68], R5 ;  /* 0x000068050e0095a7 */ /* 0x000ea4000802007f */
[----:B--2---:R-:W-:Y:S05]  /*4c70*/  @!P1 BRA `(.L_x_57) ;  /* 0xfffffffc00f09947 */ /* 0x004fea000383ffff */
[----:B------:R-:W-:Y:S05]  /*4c80*/  BRA `(.L_x_86) ;  /* 0xffffffec00287947 */ /* 0x000fea000383ffff */
.L_x_66:
[----:B------:R-:W-:Y:S01]  /*4c90*/  BSSY B0, `(.L_x_87) ;  /* 0x0000006000007945 */ /* 0x000fe20003800000 */
[----:B------:R-:W-:-:S07]  /*4ca0*/  IMAD.MOV.U32 R15, RZ, RZ, -0x1 ;  /* 0xffffffffff0f7424 */ /* 0x000fce00078e00ff */
[----:B------:R-:W-:Y:S05]  /*4cb0*/  WARPSYNC.COLLECTIVE R15, `(.L_x_88) ;  /* 0x000000000f0c7348 */ /* 0x000fea0003c00000 */
[----:B------:R-:W-:Y:S02]  /*4cc0*/  ELECT P6, UR62, PT ;  /* 0x00000000003e782f */ /* 0x000fe400038c0000 */
[----:B------:R-:W-:Y:S01]  /*4cd0*/  MOV R14, UR62 ;  /* 0x0000003e000e7c02 */ /* 0x000fe20008000f00 */
[----:B------:R-:W-:Y:S10]  /*4ce0*/  ENDCOLLECTIVE ;  /* 0x000000000000791b */ /* 0x000ff40003800000 */
.L_x_88:
[----:B------:R-:W-:Y:S05]  /*4cf0*/  BSYNC B0 ;  /* 0x0000000000007941 */ /* 0x000fea0003800000 */
.L_x_87:
[----:B------:R-:W-:Y:S05]  /*4d00*/  BRA `(.L_x_89) ;  /* 0xfffffff400887947 */ /* 0x000fea000383ffff */
.L_x_70:
[----:B0-----:R0:W1:Y:S02]  /*4d10*/  SYNCS.PHASECHK.TRANS64.TRYWAIT P0, [R7+URZ], R4 ;  /* 0x00000004070075a7 */ /* 0x001064000800017f */
[----:B-1----:R-:W-:Y:S05]  /*4d20*/  @!P0 NANOSLEEP.SYNCS 0x989680 ;  /* 0x009896800000895d */ /* 0x002fea0003900000 */
[----:B------:R-:W1:Y:S02]  /*4d30*/  @!P0 SYNCS.PHASECHK.TRANS64 P0, [R7+URZ], R4 ;  /* 0x00000004070085a7 */ /* 0x000e64000800007f */
[----:B-1----:R-:W-:Y:S05]  /*4d40*/  @!P0 BRA `(.L_x_70) ;  /* 0xfffffffc00f08947 */ /* 0x002fea000383ffff */
[----:B------:R-:W-:Y:S05]  /*4d50*/  BRA `(.L_x_90) ;  /* 0xfffffff400c87947 */ /* 0x000fea000383ffff */
.L_x_71:
[----:B0-----:R0:W1:Y:S02]  /*4d60*/  SYNCS.PHASECHK.TRANS64.TRYWAIT P0, [R8+URZ], R5 ;  /* 0x00000005080075a7 */ /* 0x001064000800017f */
[----:B-1----:R-:W-:Y:S05]  /*4d70*/  @!P0 NANOSLEEP.SYNCS 0x989680 ;  /* 0x009896800000895d */ /* 0x002fea0003900000 */
[----:B------:R-:W1:Y:S02]  /*4d80*/  @!P0 SYNCS.PHASECHK.TRANS64 P0, [R8+URZ], R5 ;  /* 0x00000005080085a7 */ /* 0x000e64000800007f */
[----:B-1----:R-:W-:Y:S05]  /*4d90*/  @!P0 BRA `(.L_x_71) ;  /* 0xfffffffc00f08947 */ /* 0x002fea000383ffff */
[----:B------:R-:W-:Y:S05]  /*4da0*/  BRA `(.L_x_91) ;  /* 0xfffffff400d87947 */ /* 0x000fea000383ffff */
.L_x_72:
[----:B0-----:R0:W1:Y:S02]  /*4db0*/  SYNCS.PHASECHK.TRANS64.TRYWAIT P0, [R9+URZ], R4 ;  /* 0x00000004090075a7 */ /* 0x001064000800017f */
[----:B-1----:R-:W-:Y:S05]  /*4dc0*/  @!P0 NANOSLEEP.SYNCS 0x989680 ;  /* 0x009896800000895d */ /* 0x002fea0003900000 */
[----:B------:R-:W1:Y:S02]  /*4dd0*/  @!P0 SYNCS.PHASECHK.TRANS64 P0, [R9+URZ], R4 ;  /* 0x00000004090085a7 */ /* 0x000e64000800007f */
[----:B-1----:R-:W-:Y:S05]  /*4de0*/  @!P0 BRA `(.L_x_72) ;  /* 0xfffffffc00f08947 */ /* 0x002fea000383ffff */
[----:B------:R-:W-:Y:S05]  /*4df0*/  BRA `(.L_x_92) ;  /* 0xfffffff400e87947 */ /* 0x000fea000383ffff */
.L_x_73:
[----:B0-----:R0:W1:Y:S02]  /*4e00*/  SYNCS.PHASECHK.TRANS64.TRYWAIT P0, [R8+URZ], R5 ;  /* 0x00000005080075a7 */ /* 0x001064000800017f */
[----:B-1----:R-:W-:Y:S05]  /*4e10*/  @!P0 NANOSLEEP.SYNCS 0x989680 ;  /* 0x009896800000895d */ /* 0x002fea0003900000 */
[----:B------:R-:W1:Y:S02]  /*4e20*/  @!P0 SYNCS.PHASECHK.TRANS64 P0, [R8+URZ], R5 ;  /* 0x00000005080085a7 */ /* 0x000e64000800007f */
[----:B-1----:R-:W-:Y:S05]  /*4e30*/  @!P0 BRA `(.L_x_73) ;  /* 0xfffffffc00f08947 */ /* 0x002fea000383ffff */
[----:B------:R-:W-:Y:S05]  /*4e40*/  BRA `(.L_x_93) ;  /* 0xfffffff400f87947 */ /* 0x000fea000383ffff */
.L_x_74:
[----:B0-----:R0:W1:Y:S02]  /*4e50*/  SYNCS.PHASECHK.TRANS64.TRYWAIT P0, [R9+URZ], R4 ;  /* 0x00000004090075a7 */ /* 0x001064000800017f */
[----:B-1----:R-:W-:Y:S05]  /*4e60*/  @!P0 NANOSLEEP.SYNCS 0x989680 ;  /* 0x009896800000895d */ /* 0x002fea0003900000 */
[----:B------:R-:W1:Y:S02]  /*4e70*/  @!P0 SYNCS.PHASECHK.TRANS64 P0, [R9+URZ], R4 ;  /* 0x00000004090085a7 */ /* 0x000e64000800007f */
[----:B-1----:R-:W-:Y:S05]  /*4e80*/  @!P0 BRA `(.L_x_74) ;  /* 0xfffffffc00f08947 */ /* 0x002fea000383ffff */
[----:B------:R-:W-:Y:S05]  /*4e90*/  BRA `(.L_x_94) ;  /* 0xfffffff800087947 */ /* 0x000fea000383ffff */
.L_x_75:
[----:B0-----:R0:W1:Y:S02]  /*4ea0*/  SYNCS.PHASECHK.TRANS64.TRYWAIT P0, [R8+URZ], R5 ;  /* 0x00000005080075a7 */ /* 0x001064000800017f */
[----:B-1----:R-:W-:Y:S05]  /*4eb0*/  @!P0 NANOSLEEP.SYNCS 0x989680 ;  /* 0x009896800000895d */ /* 0x002fea0003900000 */
[----:B------:R-:W1:Y:S02]  /*4ec0*/  @!P0 SYNCS.PHASECHK.TRANS64 P0, [R8+URZ], R5 ;  /* 0x00000005080085a7 */ /* 0x000e64000800007f */
[----:B-1----:R-:W-:Y:S05]  /*4ed0*/  @!P0 BRA `(.L_x_75) ;  /* 0xfffffffc00f08947 */ /* 0x002fea000383ffff */
[----:B------:R-:W-:Y:S05]  /*4ee0*/  BRA `(.L_x_95) ;  /* 0xfffffff800187947 */ /* 0x000fea000383ffff */
.L_x_76:
[----:B0-----:R0:W1:Y:S02]  /*4ef0*/  SYNCS.PHASECHK.TRANS64.TRYWAIT P0, [R9+URZ], R4 ;  /* 0x00000004090075a7 */ /* 0x001064000800017f */
[----:B-1----:R-:W-:Y:S05]  /*4f00*/  @!P0 NANOSLEEP.SYNCS 0x989680 ;  /* 0x009896800000895d */ /* 0x002fea0003900000 */
[----:B------:R-:W1:Y:S02]  /*4f10*/  @!P0 SYNCS.PHASECHK.TRANS64 P0, [R9+URZ], R4 ;  /* 0x00000004090085a7 */ /* 0x000e64000800007f */
[----:B-1----:R-:W-:Y:S05]  /*4f20*/  @!P0 BRA `(.L_x_76) ;  /* 0xfffffffc00f08947 */ /* 0x002fea000383ffff */
[----:B------:R-:W-:Y:S05]  /*4f30*/  BRA `(.L_x_96) ;  /* 0xfffffff800287947 */ /* 0x000fea000383ffff */
.L_x_77:
[----:B0-----:R0:W1:Y:S02]  /*4f40*/  SYNCS.PHASECHK.TRANS64.TRYWAIT P0, [R8+URZ], R5 ;  /* 0x00000005080075a7 */ /* 0x001064000800017f */
[----:B-1----:R-:W-:Y:S05]  /*4f50*/  @!P0 NANOSLEEP.SYNCS 0x989680 ;  /* 0x009896800000895d */ /* 0x002fea0003900000 */
[----:B------:R-:W1:Y:S02]  /*4f60*/  @!P0 SYNCS.PHASECHK.TRANS64 P0, [R8+URZ], R5 ;  /* 0x00000005080085a7 */ /* 0x000e64000800007f */
[----:B-1----:R-:W-:Y:S05]  /*4f70*/  @!P0 BRA `(.L_x_77) ;  /* 0xfffffffc00f08947 */ /* 0x002fea000383ffff */
[----:B------:R-:W-:Y:S05]  /*4f80*/  BRA `(.L_x_97) ;  /* 0xfffffff800387947 */ /* 0x000fea000383ffff */
.L_x_78:
[----:B0-----:R0:W1:Y:S02]  /*4f90*/  SYNCS.PHASECHK.TRANS64.TRYWAIT P0, [R9+URZ], R4 ;  /* 0x00000004090075a7 */ /* 0x001064000800017f */
[----:B-1----:R-:W-:Y:S05]  /*4fa0*/  @!P0 NANOSLEEP.SYNCS 0x989680 ;  /* 0x009896800000895d */ /* 0x002fea0003900000 */
[----:B------:R-:W1:Y:S02]  /*4fb0*/  @!P0 SYNCS.PHASECHK.TRANS64 P0, [R9+URZ], R4 ;  /* 0x00000004090085a7 */ /* 0x000e64000800007f */
[----:B-1----:R-:W-:Y:S05]  /*4fc0*/  @!P0 BRA `(.L_x_78) ;  /* 0xfffffffc00f08947 */ /* 0x002fea000383ffff */
[----:B------:R-:W-:Y:S05]  /*4fd0*/  BRA `(.L_x_98) ;  /* 0xfffffff800487947 */ /* 0x000fea000383ffff */
.L_x_79:
[----:B0-----:R0:W1:Y:S02]  /*4fe0*/  SYNCS.PHASECHK.TRANS64.TRYWAIT P0, [R8+URZ], R5 ;  /* 0x00000005080075a7 */ /* 0x001064000800017f */
[----:B-1----:R-:W-:Y:S05]  /*4ff0*/  @!P0 NANOSLEEP.SYNCS 0x989680 ;  /* 0x009896800000895d */ /* 0x002fea0003900000 */
[----:B------:R-:W1:Y:S02]  /*5000*/  @!P0 SYNCS.PHASECHK.TRANS64 P0, [R8+URZ], R5 ;  /* 0x00000005080085a7 */ /* 0x000e64000800007f */
[----:B-1----:R-:W-:Y:S05]  /*5010*/  @!P0 BRA `(.L_x_79) ;  /* 0xfffffffc00f08947 */ /* 0x002fea000383ffff */
[----:B------:R-:W-:Y:S05]  /*5020*/  BRA `(.L_x_99) ;  /* 0xfffffff800587947 */ /* 0x000fea000383ffff */
.L_x_80:
[----:B0-----:R0:W1:Y:S02]  /*5030*/  SYNCS.PHASECHK.TRANS64.TRYWAIT P0, [R9+URZ], R4 ;  /* 0x00000004090075a7 */ /* 0x001064000800017f */
[----:B-1----:R-:W-:Y:S05]  /*5040*/  @!P0 NANOSLEEP.SYNCS 0x989680 ;  /* 0x009896800000895d */ /* 0x002fea0003900000 */
[----:B------:R-:W1:Y:S02]  /*5050*/  @!P0 SYNCS.PHASECHK.TRANS64 P0, [R9+URZ], R4 ;  /* 0x00000004090085a7 */ /* 0x000e64000800007f */
[----:B-1----:R-:W-:Y:S05]  /*5060*/  @!P0 BRA `(.L_x_80) ;  /* 0xfffffffc00f08947 */ /* 0x002fea000383ffff */
[----:B------:R-:W-:Y:S05]  /*5070*/  BRA `(.L_x_100) ;  /* 0xfffffff800687947 */ /* 0x000fea000383ffff */
.L_x_81:
[----:B0-----:R0:W1:Y:S02]  /*5080*/  SYNCS.PHASECHK.TRANS64.TRYWAIT P0, [R6+URZ], R5 ;  /* 0x00000005060075a7 */ /* 0x001064000800017f */
[----:B-1----:R-:W-:Y:S05]  /*5090*/  @!P0 NANOSLEEP.SYNCS 0x989680 ;  /* 0x009896800000895d */ /* 0x002fea0003900000 */
[----:B------:R-:W1:Y:S02]  /*50a0*/  @!P0 SYNCS.PHASECHK.TRANS64 P0, [R6+URZ], R5 ;  /* 0x00000005060085a7 */ /* 0x000e64000800007f */
[----:B-1----:R-:W-:Y:S05]  /*50b0*/  @!P0 BRA `(.L_x_81) ;  /* 0xfffffffc00f08947 */ /* 0x002fea000383ffff */
[----:B------:R-:W-:Y:S05]  /*50c0*/  BRA `(.L_x_101) ;  /* 0xfffffff800707947 */ /* 0x000fea000383ffff */
.L_x_102:
[----:B------:R-:W-:-:S00]  /*50d0*/  BRA `(.L_x_102) ;  /* 0xfffffffc00fc7947 */ /* 0x000fc0000383ffff */
[----:B------:R-:W-:-:S00]  /*50e0*/  NOP ;  /* 0x0000000000007918 */ /* 0x000fc00000000000 */
        /* <DEDUP_REMOVED lines=9> */
.L_x_103:


//--------------------- .nv.global.init           --------------------------
	.section	.nv.global.init,"aw",@progbits
.nv.global.init:
	.type		$str$22,@object
	.size		$str$22,($str$23 - $str$22)
$str$22:
        /*0000*/ 	.byte	0x6b, 0x5f, 0x74, 0x69, 0x6c, 0x65, 0x5f, 0x63, 0x6f, 0x75, 0x6e, 0x74, 0x20, 0x3e, 0x3d, 0x20
        /*0010*/ 	.byte	0x31, 0x00
	.type		$str$23,@object
	.size		$str$23,(__unnamed_1 - $str$23)
$str$23:
        /*0012*/ 	.byte	0x2f, 0x74, 0x6d, 0x70, 0x2f, 0x63, 0x75, 0x74, 0x6c, 0x61, 0x73, 0x73, 0x5f, 0x73, 0x77, 0x65
        /*0022*/ 	.byte	0x65, 0x70, 0x5f, 0x73, 0x72, 0x63, 0x2f, 0x69, 0x6e, 0x63, 0x6c, 0x75, 0x64, 0x65, 0x2f, 0x63
        /*0032*/ 	.byte	0x75, 0x74, 0x6c, 0x61, 0x73, 0x73, 0x2f, 0x67, 0x65, 0x6d, 0x6d, 0x2f, 0x63, 0x6f, 0x6c, 0x6c
        /*0042*/ 	.byte	0x65, 0x63, 0x74, 0x69, 0x76, 0x65, 0x2f, 0x73, 0x6d, 0x39, 0x30, 0x5f, 0x6d, 0x6d, 0x61, 0x5f
        /*0052*/ 	.byte	0x74, 0x6d, 0x61, 0x5f, 0x67, 0x6d, 0x6d, 0x61, 0x5f, 0x73, 0x73, 0x5f, 0x77, 0x61, 0x72, 0x70
        /*0062*/ 	.byte	0x73, 0x70, 0x65, 0x63, 0x69, 0x61, 0x6c, 0x69, 0x7a, 0x65, 0x64, 0x2e, 0x68, 0x70, 0x70, 0x00
	.type		__unnamed_1,@object
	.size		__unnamed_1,(.L_0 - __unnamed_1)
__unnamed_1:
        /*0072*/ 	.byte	0x76, 0x6f, 0x69, 0x64, 0x20, 0x63, 0x75, 0x74, 0x6c, 0x61, 0x73, 0x73, 0x3a, 0x3a, 0x67, 0x65
        /* <DEDUP_REMOVED lines=171> */
        /*0b32*/ 	.byte	0x69, 0x64, 0x65, 0x6e, 0x74, 0x69, 0x74, 0x79, 0x5d, 0x00
.L_0:


//--------------------- .nv.shared._ZN7cutlass13device_kernelINS_4gemm6kernel13GemmUniversalIN4cute5tupleIJiiiiEEENS1_10collective13CollectiveMmaINS1_34MainloopSm90TmaGmmaWarpSpecializedILi13ENS5_IJNS4_1CILi1EEESB_SB_EEENS1_35KernelTmaWarpSpecializedCooperativeEEENS5_IJNSA_ILi256EEENSA_ILi8EEENSA_ILi64EEEEEEaNS5_IJlSB_lEEEaSJ_NS4_8TiledMMAINS4_8MMA_AtomIJNS4_4SM904GMMA25MMA_64x8x32_S32S8S8_SS_TNEEEENS4_6LayoutINS5_IJNSA_ILi2EEESB_SB_EEENS5_IJSB_NSA_ILi0EEEST_EEEEENS5_IJNS4_10UnderscoreESW_SW_EEEEENS4_13SM90_TMA_LOADENS4_14ComposedLayoutINS4_7SwizzleILi2ELi4ELi3EEENS4_18smem_ptr_flag_bitsILi8EEENSQ_INS5_IJSG_SH_EEENS5_IJSH_SB_EEEEEEEvNS4_8identityESZ_S18_vS19_EENS_8epilogue10collective6detail29Sm90TmaWarpSpecializedAdapterINS1C_15DefaultEpilogueIaSJ_SJ_NS1B_6thread17LinearCombinationIaLi1EiiLNS1G_9ScaleType4KindE0ELNS_15FloatRoundStyleE2EaEENS1_15EpilogueDefaultEEEEEvvEEEEvNT_6ParamsE --------------------------
	.section	.nv.shared._ZN7cutlass13device_kernelINS_4gemm6kernel13GemmUniversalIN4cute5tupleIJiiiiEEENS1_10collective13CollectiveMmaINS1_34MainloopSm90TmaGmmaWarpSpecializedILi13ENS5_IJNS4_1CILi1EEESB_SB_EEENS1_35KernelTmaWarpSpecializedCooperativeEEENS5_IJNSA_ILi256EEENSA_ILi8EEENSA_ILi64EEEEEEaNS5_IJlSB_lEEEaSJ_NS4_8TiledMMAINS4_8MMA_AtomIJNS4_4SM904GMMA25MMA_64x8x32_S32S8S8_SS_TNEEEENS4_6LayoutINS5_IJNSA_ILi2EEESB_SB_EEENS5_IJSB_NSA_ILi0EEEST_EEEEENS5_IJNS4_10UnderscoreESW_SW_EEEEENS4_13SM90_TMA_LOADENS4_14ComposedLayoutINS4_7SwizzleILi2ELi4ELi3EEENS4_18smem_ptr_flag_bitsILi8EEENSQ_INS5_IJSG_SH_EEENS5_IJSH_SB_EEEEEEEvNS4_8identityESZ_S18_vS19_EENS_8epilogue10collective6detail29Sm90TmaWarpSpecializedAdapterINS1C_15DefaultEpilogueIaSJ_SJ_NS1B_6thread17LinearCombinationIaLi1EiiLNS1G_9ScaleType4KindE0ELNS_15FloatRoundStyleE2EaEENS1_15EpilogueDefaultEEEEEvvEEEEvNT_6ParamsE,"aw",@nobits
	.sectionflags	@""
	.align	16
	.zero		1024


//--------------------- .nv.shared.reserved.0     --------------------------
	.section	.nv.shared.reserved.0,"aw",@nobits
	.weak		__nv_reservedSMEM_offset_0_alias
	.size		__nv_reservedSMEM_offset_0_alias, 0, 0
	.other		__nv_reservedSMEM_offset_0_alias,@"STO_CUDA_RESERVED_SHARED STV_DEFAULT"
__nv_reservedSMEM_offset_0_alias:
	.zero		0


//--------------------- .nv.global                --------------------------
	.section	.nv.global,"aw",@nobits
.nv.global:
	.type		_ZN40_INTERNAL_19e2e703_4_k_cu_535a97e7_140024cute1_E,@object
	.size		_ZN40_INTERNAL_19e2e703_4_k_cu_535a97e7_140024cute1_E,(_ZN40_INTERNAL_19e2e703_4_k_cu_535a97e7_140024cuda3std3__45__cpo6cbeginE - _ZN40_INTERNAL_19e2e703_4_k_cu_535a97e7_140024cute1_E)
_ZN40_INTERNAL_19e2e703_4_k_cu_535a97e7_140024cute1_E:
	.zero		1
	.type		_ZN40_INTERNAL_19e2e703_4_k_cu_535a97e7_140024cuda3std3__45__cpo6cbeginE,@object
	.size		_ZN40_INTERNAL_19e2e703_4_k_cu_535a97e7_140024cuda3std3__45__cpo6cbeginE,(_ZN40_INTERNAL_19e2e703_4_k_cu_535a97e7_140024cuda3std3__48in_placeE - _ZN40_INTERNAL_19e2e703_4_k_cu_535a97e7_140024cuda3std3__45__cpo6cbeginE)
_ZN40_INTERNAL_19e2e703_4_k_cu_535a97e7_140024cuda3std3__45__cpo6cbeginE:
	.zero		1
	.type		_ZN40_INTERNAL_19e2e703_4_k_cu_535a97e7_140024cuda3std3__48in_placeE,@object
	.size		_ZN40_INTERNAL_19e2e703_4_k_cu_535a97e7_140024cuda3std3__48in_placeE,(_ZN40_INTERNAL_19e2e703_4_k_cu_535a97e7_140024cuda3std6ranges3__45__cpo9iter_moveE - _ZN40_INTERNAL_19e2e703_4_k_cu_535a97e7_140024cuda3std3__48in_placeE)
_ZN40_INTERNAL_19e2e703_4_k_cu_535a97e7_140024cuda3std3__48in_placeE:
	.zero		1
	.type		_ZN40_INTERNAL_19e2e703_4_k_cu_535a97e7_140024cuda3std6ranges3__45__cpo9iter_moveE,@object
	.size		_ZN40_INTERNAL_19e2e703_4_k_cu_535a97e7_140024cuda3std6ranges3__45__cpo9iter_moveE,(_ZN40_INTERNAL_19e2e703_4_k_cu_535a97e7_140024cuda3std3__45__cpo5beginE - _ZN40_INTERNAL_19e2e703_4_k_cu_535a97e7_140024cuda3std6ranges3__45__cpo9iter_moveE)
_ZN40_INTERNAL_19e2e703_4_k_cu_535a97e7_140024cuda3std6ranges3__45__cpo9iter_moveE:
	.zero		1
	.type		_ZN40_INTERNAL_19e2e703_4_k_cu_535a97e7_140024cuda3std3__45__cpo5beginE,@object
	.size		_ZN40_INTERNAL_19e2e703_4_k_cu_535a97e7_140024cuda3std3__45__cpo5beginE,(_ZN40_INTERNAL_19e2e703_4_k_cu_535a97e7_140024cuda3std3__442_GLOBAL__N__19e2e703_4_k_cu_535a97e7_140026ignoreE - _ZN40_INTERNAL_19e2e703_4_k_cu_535a97e7_140024cuda3std3__45__cpo5beginE)
_ZN40_INTERNAL_19e2e703_4_k_cu_535a97e7_140024cuda3std3__45__cpo5beginE:
	.zero		1
	.type		_ZN40_INTERNAL_19e2e703_4_k_cu_535a97e7_140024cuda3std3__442_GLOBAL__N__19e2e703_4_k_cu_535a97e7_140026ignoreE,@object
	.size		_ZN40_INTERNAL_19e2e703_4_k_cu_535a97e7_140024cuda3std3__442_GLOBAL__N__19e2e703_4_k_cu_535a97e7_140026ignoreE,(_ZN40_INTERNAL_19e2e703_4_k_cu_535a97e7_140024cute7productE - _ZN40_INTERNAL_19e2e703_4_k_cu_535a97e7_140024cuda3std3__442_GLOBAL__N__19e2e703_4_k_cu_535a97e7_140026ignoreE)
_ZN40_INTERNAL_19e2e703_4_k_cu_535a97e7_140024cuda3std3__442_GLOBAL__N__19e2e703_4_k_cu_535a97e7_140026ignoreE:
	.zero		1
	.type		_ZN40_INTERNAL_19e2e703_4_k_cu_535a97e7_140024cute7productE,@object
	.size		_ZN40_INTERNAL_19e2e703_4_k_cu_535a97e7_140024cute7productE,(_ZN40_INTERNAL_19e2e703_4_k_cu_535a97e7_140024cuda3std3__45__cpo3endE - _ZN40_INTERNAL_19e2e703_4_k_cu_535a97e7_140024cute7productE)
_ZN40_INTERNAL_19e2e703_4_k_cu_535a97e7_140024cute7productE:
	.zero		1
	.type		_ZN40_INTERNAL_19e2e703_4_k_cu_535a97e7_140024cuda3std3__45__cpo3endE,@object
	.size		_ZN40_INTERNAL_19e2e703_4_k_cu_535a97e7_140024cuda3std3__45__cpo3endE,(_ZN40_INTERNAL_19e2e703_4_k_cu_535a97e7_140024cuda3std3__419piecewise_constructE - _ZN40_INTERNAL_19e2e703_4_k_cu_535a97e7_140024cuda3std3__45__cpo3endE)
_ZN40_INTERNAL_19e2e703_4_k_cu_535a97e7_140024cuda3std3__45__cpo3endE:
	.zero		1
	.type		_ZN40_INTERNAL_19e2e703_4_k_cu_535a97e7_140024cuda3std3__419piecewise_constructE,@object
	.size		_ZN40_INTERNAL_19e2e703_4_k_cu_535a97e7_140024cuda3std3__419piecewise_constructE,(_ZN40_INTERNAL_19e2e703_4_k_cu_535a97e7_140024cuda3std3__45__cpo4cendE - _ZN40_INTERNAL_19e2e703_4_k_cu_535a97e7_140024cuda3std3__419piecewise_constructE)
_ZN40_INTERNAL_19e2e703_4_k_cu_535a97e7_140024cuda3std3__419piecewise_constructE:
	.zero		1
	.type		_ZN40_INTERNAL_19e2e703_4_k_cu_535a97e7_140024cuda3std3__45__cpo4cendE,@object
	.size		_ZN40_INTERNAL_19e2e703_4_k_cu_535a97e7_140024cuda3std3__45__cpo4cendE,(_ZN40_INTERNAL_19e2e703_4_k_cu_535a97e7_140024cuda3std6ranges3__45__cpo4swapE - _ZN40_INTERNAL_19e2e703_4_k_cu_535a97e7_140024cuda3std3__45__cpo4cendE)
_ZN40_INTERNAL_19e2e703_4_k_cu_535a97e7_140024cuda3std3__45__cpo4cendE:
	.zero		1
	.type		_ZN40_INTERNAL_19e2e703_4_k_cu_535a97e7_140024cuda3std6ranges3__45__cpo4swapE,@object
	.size		_ZN40_INTERNAL_19e2e703_4_k_cu_535a97e7_140024cuda3std6ranges3__45__cpo4swapE,(.L_8 - _ZN40_INTERNAL_19e2e703_4_k_cu_535a97e7_140024cuda3std6ranges3__45__cpo4swapE)
_ZN40_INTERNAL_19e2e703_4_k_cu_535a97e7_140024cuda3std6ranges3__45__cpo4swapE:
	.zero		1
.L_8:


//--------------------- .nv.constant0._ZN7cutlass13device_kernelINS_4gemm6kernel13GemmUniversalIN4cute5tupleIJiiiiEEENS1_10collective13CollectiveMmaINS1_34MainloopSm90TmaGmmaWarpSpecializedILi13ENS5_IJNS4_1CILi1EEESB_SB_EEENS1_35KernelTmaWarpSpecializedCooperativeEEENS5_IJNSA_ILi256EEENSA_ILi8EEENSA_ILi64EEEEEEaNS5_IJlSB_lEEEaSJ_NS4_8TiledMMAINS4_8MMA_AtomIJNS4_4SM904GMMA25MMA_64x8x32_S32S8S8_SS_TNEEEENS4_6LayoutINS5_IJNSA_ILi2EEESB_SB_EEENS5_IJSB_NSA_ILi0EEEST_EEEEENS5_IJNS4_10UnderscoreESW_SW_EEEEENS4_13SM90_TMA_LOADENS4_14ComposedLayoutINS4_7SwizzleILi2ELi4ELi3EEENS4_18smem_ptr_flag_bitsILi8EEENSQ_INS5_IJSG_SH_EEENS5_IJSH_SB_EEEEEEEvNS4_8identityESZ_S18_vS19_EENS_8epilogue10collective6detail29Sm90TmaWarpSpecializedAdapterINS1C_15DefaultEpilogueIaSJ_SJ_NS1B_6thread17LinearCombinationIaLi1EiiLNS1G_9ScaleType4KindE0ELNS_15FloatRoundStyleE2EaEENS1_15EpilogueDefaultEEEEEvvEEEEvNT_6ParamsE --------------------------
	.section	.nv.constant0._ZN7cutlass13device_kernelINS_4gemm6kernel13GemmUniversalIN4cute5tupleIJiiiiEEENS1_10collective13CollectiveMmaINS1_34MainloopSm90TmaGmmaWarpSpecializedILi13ENS5_IJNS4_1CILi1EEESB_SB_EEENS1_35KernelTmaWarpSpecializedCooperativeEEENS5_IJNSA_ILi256EEENSA_ILi8EEENSA_ILi64EEEEEEaNS5_IJlSB_lEEEaSJ_NS4_8TiledMMAINS4_8MMA_AtomIJNS4_4SM904GMMA25MMA_64x8x32_S32S8S8_SS_TNEEEENS4_6LayoutINS5_IJNSA_ILi2EEESB_SB_EEENS5_IJSB_NSA_ILi0EEEST_EEEEENS5_IJNS4_10UnderscoreESW_SW_EEEEENS4_13SM90_TMA_LOADENS4_14ComposedLayoutINS4_7SwizzleILi2ELi4ELi3EEENS4_18smem_ptr_flag_bitsILi8EEENSQ_INS5_IJSG_SH_EEENS5_IJSH_SB_EEEEEEEvNS4_8identityESZ_S18_vS19_EENS_8epilogue10collective6detail29Sm90TmaWarpSpecializedAdapterINS1C_15DefaultEpilogueIaSJ_SJ_NS1B_6thread17LinearCombinationIaLi1EiiLNS1G_9ScaleType4KindE0ELNS_15FloatRoundStyleE2EaEENS1_15EpilogueDefaultEEEEEvvEEEEvNT_6ParamsE,"a",@progbits
	.sectionflags	@""
	.align	4
.nv.constant0._ZN7cutlass13device_kernelINS_4gemm6kernel13GemmUniversalIN4cute5tupleIJiiiiEEENS1_10collective13CollectiveMmaINS1_34MainloopSm90TmaGmmaWarpSpecializedILi13ENS5_IJNS4_1CILi1EEESB_SB_EEENS1_35KernelTmaWarpSpecializedCooperativeEEENS5_IJNSA_ILi256EEENSA_ILi8EEENSA_ILi64EEEEEEaNS5_IJlSB_lEEEaSJ_NS4_8TiledMMAINS4_8MMA_AtomIJNS4_4SM904GMMA25MMA_64x8x32_S32S8S8_SS_TNEEEENS4_6LayoutINS5_IJNSA_ILi2EEESB_SB_EEENS5_IJSB_NSA_ILi0EEEST_EEEEENS5_IJNS4_10UnderscoreESW_SW_EEEEENS4_13SM90_TMA_LOADENS4_14ComposedLayoutINS4_7SwizzleILi2ELi4ELi3EEENS4_18smem_ptr_flag_bitsILi8EEENSQ_INS5_IJSG_SH_EEENS5_IJSH_SB_EEEEEEEvNS4_8identityESZ_S18_vS19_EENS_8epilogue10collective6detail29Sm90TmaWarpSpecializedAdapterINS1C_15DefaultEpilogueIaSJ_SJ_NS1B_6thread17LinearCombinationIaLi1EiiLNS1G_9ScaleType4KindE0ELNS_15FloatRoundStyleE2EaEENS1_15EpilogueDefaultEEEEEvvEEEEvNT_6ParamsE:
	.zero		1664


//--------------------- SYMBOLS --------------------------

	.type		.nv.reservedSmem.offset0,@object
	.size		.nv.reservedSmem.offset0,0x4
	.type		__assertfail,@function
